//
// Generated by NVIDIA NVVM Compiler
//
// Compiler Build ID: CL-36424714
// Cuda compilation tools, release 13.0, V13.0.88
// Based on NVVM 20.0.0
//

.version 9.0
.target sm_100
.address_size 64

	// .globl	_Z31CalculateDistancesGather_kernelPfS_S_iiPiS_S_S_

.visible .entry _Z31CalculateDistancesGather_kernelPfS_S_iiPiS_S_S_(
	.param .u64 .ptr .align 1 _Z31CalculateDistancesGather_kernelPfS_S_iiPiS_S_S__param_0,
	.param .u64 .ptr .align 1 _Z31CalculateDistancesGather_kernelPfS_S_iiPiS_S_S__param_1,
	.param .u64 .ptr .align 1 _Z31CalculateDistancesGather_kernelPfS_S_iiPiS_S_S__param_2,
	.param .u32 _Z31CalculateDistancesGather_kernelPfS_S_iiPiS_S_S__param_3,
	.param .u32 _Z31CalculateDistancesGather_kernelPfS_S_iiPiS_S_S__param_4,
	.param .u64 .ptr .align 1 _Z31CalculateDistancesGather_kernelPfS_S_iiPiS_S_S__param_5,
	.param .u64 .ptr .align 1 _Z31CalculateDistancesGather_kernelPfS_S_iiPiS_S_S__param_6,
	.param .u64 .ptr .align 1 _Z31CalculateDistancesGather_kernelPfS_S_iiPiS_S_S__param_7,
	.param .u64 .ptr .align 1 _Z31CalculateDistancesGather_kernelPfS_S_iiPiS_S_S__param_8
)
{
	.reg .pred 	%p<26>;
	.reg .b32 	%r<59>;
	.reg .b32 	%f<170>;
	.reg .b64 	%rd<58>;

	ld.param.u64 	%rd14, [_Z31CalculateDistancesGather_kernelPfS_S_iiPiS_S_S__param_0];
	ld.param.u64 	%rd15, [_Z31CalculateDistancesGather_kernelPfS_S_iiPiS_S_S__param_1];
	ld.param.u64 	%rd16, [_Z31CalculateDistancesGather_kernelPfS_S_iiPiS_S_S__param_2];
	ld.param.u32 	%r15, [_Z31CalculateDistancesGather_kernelPfS_S_iiPiS_S_S__param_3];
	ld.param.u32 	%r14, [_Z31CalculateDistancesGather_kernelPfS_S_iiPiS_S_S__param_4];
	ld.param.u64 	%rd17, [_Z31CalculateDistancesGather_kernelPfS_S_iiPiS_S_S__param_5];
	ld.param.u64 	%rd18, [_Z31CalculateDistancesGather_kernelPfS_S_iiPiS_S_S__param_6];
	ld.param.u64 	%rd19, [_Z31CalculateDistancesGather_kernelPfS_S_iiPiS_S_S__param_7];
	ld.param.u64 	%rd20, [_Z31CalculateDistancesGather_kernelPfS_S_iiPiS_S_S__param_8];
	cvta.to.global.u64 	%rd1, %rd20;
	cvta.to.global.u64 	%rd2, %rd19;
	cvta.to.global.u64 	%rd3, %rd18;
	mov.u32 	%r16, %ctaid.x;
	mov.u32 	%r17, %ntid.x;
	mov.u32 	%r18, %tid.x;
	mad.lo.s32 	%r1, %r16, %r17, %r18;
	setp.ge.u32 	%p1, %r1, %r15;
	@%p1 bra 	$L__BB0_14;
	cvta.to.global.u64 	%rd21, %rd14;
	cvta.to.global.u64 	%rd22, %rd15;
	cvta.to.global.u64 	%rd23, %rd16;
	mul.wide.u32 	%rd24, %r1, 4;
	add.s64 	%rd25, %rd21, %rd24;
	add.s64 	%rd26, %rd22, %rd24;
	add.s64 	%rd27, %rd23, %rd24;
	ld.global.f32 	%f1, [%rd25];
	ld.global.f32 	%f12, [%rd3];
	sub.f32 	%f13, %f1, %f12;
	ld.global.f32 	%f2, [%rd26];
	ld.global.f32 	%f14, [%rd2];
	sub.f32 	%f15, %f2, %f14;
	ld.global.f32 	%f3, [%rd27];
	ld.global.f32 	%f16, [%rd1];
	sub.f32 	%f17, %f3, %f16;
	mul.f32 	%f18, %f15, %f15;
	fma.rn.f32 	%f19, %f13, %f13, %f18;
	fma.rn.f32 	%f167, %f17, %f17, %f19;
	setp.lt.u32 	%p2, %r14, 2;
	mov.b32 	%r58, 0;
	@%p2 bra 	$L__BB0_13;
	cvt.s64.s32 	%rd29, %r14;
	add.s64 	%rd4, %rd29, -1;
	add.s64 	%rd30, %rd29, -2;
	and.b64  	%rd5, %rd4, 7;
	setp.lt.u64 	%p3, %rd30, 7;
	mov.b32 	%r58, 0;
	mov.b64 	%rd56, 1;
	@%p3 bra 	$L__BB0_5;
	mov.b32 	%r58, 0;
	mov.b64 	%rd54, 1;
	and.b64  	%rd37, %rd4, -8;
$L__BB0_4:
	.pragma "nounroll";
	shl.b64 	%rd32, %rd54, 2;
	add.s64 	%rd33, %rd3, %rd32;
	add.s64 	%rd34, %rd2, %rd32;
	add.s64 	%rd35, %rd1, %rd32;
	ld.global.f32 	%f20, [%rd33];
	sub.f32 	%f21, %f1, %f20;
	ld.global.f32 	%f22, [%rd34];
	sub.f32 	%f23, %f2, %f22;
	ld.global.f32 	%f24, [%rd35];
	sub.f32 	%f25, %f3, %f24;
	mul.f32 	%f26, %f23, %f23;
	fma.rn.f32 	%f27, %f21, %f21, %f26;
	fma.rn.f32 	%f28, %f25, %f25, %f27;
	setp.gt.f32 	%p4, %f167, %f28;
	cvt.u32.u64 	%r23, %rd54;
	selp.f32 	%f29, %f28, %f167, %p4;
	selp.b32 	%r24, %r23, %r58, %p4;
	ld.global.f32 	%f30, [%rd33+4];
	sub.f32 	%f31, %f1, %f30;
	ld.global.f32 	%f32, [%rd34+4];
	sub.f32 	%f33, %f2, %f32;
	ld.global.f32 	%f34, [%rd35+4];
	sub.f32 	%f35, %f3, %f34;
	mul.f32 	%f36, %f33, %f33;
	fma.rn.f32 	%f37, %f31, %f31, %f36;
	fma.rn.f32 	%f38, %f35, %f35, %f37;
	setp.gt.f32 	%p5, %f29, %f38;
	add.s32 	%r25, %r23, 1;
	selp.f32 	%f39, %f38, %f29, %p5;
	selp.b32 	%r26, %r25, %r24, %p5;
	ld.global.f32 	%f40, [%rd33+8];
	sub.f32 	%f41, %f1, %f40;
	ld.global.f32 	%f42, [%rd34+8];
	sub.f32 	%f43, %f2, %f42;
	ld.global.f32 	%f44, [%rd35+8];
	sub.f32 	%f45, %f3, %f44;
	mul.f32 	%f46, %f43, %f43;
	fma.rn.f32 	%f47, %f41, %f41, %f46;
	fma.rn.f32 	%f48, %f45, %f45, %f47;
	setp.gt.f32 	%p6, %f39, %f48;
	add.s32 	%r27, %r23, 2;
	selp.f32 	%f49, %f48, %f39, %p6;
	selp.b32 	%r28, %r27, %r26, %p6;
	ld.global.f32 	%f50, [%rd33+12];
	sub.f32 	%f51, %f1, %f50;
	ld.global.f32 	%f52, [%rd34+12];
	sub.f32 	%f53, %f2, %f52;
	ld.global.f32 	%f54, [%rd35+12];
	sub.f32 	%f55, %f3, %f54;
	mul.f32 	%f56, %f53, %f53;
	fma.rn.f32 	%f57, %f51, %f51, %f56;
	fma.rn.f32 	%f58, %f55, %f55, %f57;
	setp.gt.f32 	%p7, %f49, %f58;
	add.s32 	%r29, %r23, 3;
	selp.f32 	%f59, %f58, %f49, %p7;
	selp.b32 	%r30, %r29, %r28, %p7;
	ld.global.f32 	%f60, [%rd33+16];
	sub.f32 	%f61, %f1, %f60;
	ld.global.f32 	%f62, [%rd34+16];
	sub.f32 	%f63, %f2, %f62;
	ld.global.f32 	%f64, [%rd35+16];
	sub.f32 	%f65, %f3, %f64;
	mul.f32 	%f66, %f63, %f63;
	fma.rn.f32 	%f67, %f61, %f61, %f66;
	fma.rn.f32 	%f68, %f65, %f65, %f67;
	setp.gt.f32 	%p8, %f59, %f68;
	add.s32 	%r31, %r23, 4;
	selp.f32 	%f69, %f68, %f59, %p8;
	selp.b32 	%r32, %r31, %r30, %p8;
	ld.global.f32 	%f70, [%rd33+20];
	sub.f32 	%f71, %f1, %f70;
	ld.global.f32 	%f72, [%rd34+20];
	sub.f32 	%f73, %f2, %f72;
	ld.global.f32 	%f74, [%rd35+20];
	sub.f32 	%f75, %f3, %f74;
	mul.f32 	%f76, %f73, %f73;
	fma.rn.f32 	%f77, %f71, %f71, %f76;
	fma.rn.f32 	%f78, %f75, %f75, %f77;
	setp.gt.f32 	%p9, %f69, %f78;
	add.s32 	%r33, %r23, 5;
	selp.f32 	%f79, %f78, %f69, %p9;
	selp.b32 	%r34, %r33, %r32, %p9;
	ld.global.f32 	%f80, [%rd33+24];
	sub.f32 	%f81, %f1, %f80;
	ld.global.f32 	%f82, [%rd34+24];
	sub.f32 	%f83, %f2, %f82;
	ld.global.f32 	%f84, [%rd35+24];
	sub.f32 	%f85, %f3, %f84;
	mul.f32 	%f86, %f83, %f83;
	fma.rn.f32 	%f87, %f81, %f81, %f86;
	fma.rn.f32 	%f88, %f85, %f85, %f87;
	setp.gt.f32 	%p10, %f79, %f88;
	add.s32 	%r35, %r23, 6;
	selp.f32 	%f89, %f88, %f79, %p10;
	selp.b32 	%r36, %r35, %r34, %p10;
	ld.global.f32 	%f90, [%rd33+28];
	sub.f32 	%f91, %f1, %f90;
	ld.global.f32 	%f92, [%rd34+28];
	sub.f32 	%f93, %f2, %f92;
	ld.global.f32 	%f94, [%rd35+28];
	sub.f32 	%f95, %f3, %f94;
	mul.f32 	%f96, %f93, %f93;
	fma.rn.f32 	%f97, %f91, %f91, %f96;
	fma.rn.f32 	%f98, %f95, %f95, %f97;
	setp.gt.f32 	%p11, %f89, %f98;
	add.s32 	%r37, %r23, 7;
	selp.f32 	%f167, %f98, %f89, %p11;
	selp.b32 	%r58, %r37, %r36, %p11;
	add.s64 	%rd56, %rd54, 8;
	add.s64 	%rd36, %rd54, 7;
	setp.ne.s64 	%p12, %rd36, %rd37;
	mov.u64 	%rd54, %rd56;
	@%p12 bra 	$L__BB0_4;
$L__BB0_5:
	setp.eq.s64 	%p13, %rd5, 0;
	@%p13 bra 	$L__BB0_13;
	and.b64  	%rd9, %rd4, 3;
	setp.lt.u64 	%p14, %rd5, 4;
	@%p14 bra 	$L__BB0_8;
	shl.b64 	%rd38, %rd56, 2;
	add.s64 	%rd39, %rd3, %rd38;
	add.s64 	%rd40, %rd2, %rd38;
	add.s64 	%rd41, %rd1, %rd38;
	ld.global.f32 	%f99, [%rd39];
	sub.f32 	%f100, %f1, %f99;
	ld.global.f32 	%f101, [%rd40];
	sub.f32 	%f102, %f2, %f101;
	ld.global.f32 	%f103, [%rd41];
	sub.f32 	%f104, %f3, %f103;
	mul.f32 	%f105, %f102, %f102;
	fma.rn.f32 	%f106, %f100, %f100, %f105;
	fma.rn.f32 	%f107, %f104, %f104, %f106;
	setp.gt.f32 	%p15, %f167, %f107;
	cvt.u32.u64 	%r39, %rd56;
	selp.f32 	%f108, %f107, %f167, %p15;
	selp.b32 	%r40, %r39, %r58, %p15;
	ld.global.f32 	%f109, [%rd39+4];
	sub.f32 	%f110, %f1, %f109;
	ld.global.f32 	%f111, [%rd40+4];
	sub.f32 	%f112, %f2, %f111;
	ld.global.f32 	%f113, [%rd41+4];
	sub.f32 	%f114, %f3, %f113;
	mul.f32 	%f115, %f112, %f112;
	fma.rn.f32 	%f116, %f110, %f110, %f115;
	fma.rn.f32 	%f117, %f114, %f114, %f116;
	setp.gt.f32 	%p16, %f108, %f117;
	add.s32 	%r41, %r39, 1;
	selp.f32 	%f118, %f117, %f108, %p16;
	selp.b32 	%r42, %r41, %r40, %p16;
	ld.global.f32 	%f119, [%rd39+8];
	sub.f32 	%f120, %f1, %f119;
	ld.global.f32 	%f121, [%rd40+8];
	sub.f32 	%f122, %f2, %f121;
	ld.global.f32 	%f123, [%rd41+8];
	sub.f32 	%f124, %f3, %f123;
	mul.f32 	%f125, %f122, %f122;
	fma.rn.f32 	%f126, %f120, %f120, %f125;
	fma.rn.f32 	%f127, %f124, %f124, %f126;
	setp.gt.f32 	%p17, %f118, %f127;
	add.s32 	%r43, %r39, 2;
	selp.f32 	%f128, %f127, %f118, %p17;
	selp.b32 	%r44, %r43, %r42, %p17;
	ld.global.f32 	%f129, [%rd39+12];
	sub.f32 	%f130, %f1, %f129;
	ld.global.f32 	%f131, [%rd40+12];
	sub.f32 	%f132, %f2, %f131;
	ld.global.f32 	%f133, [%rd41+12];
	sub.f32 	%f134, %f3, %f133;
	mul.f32 	%f135, %f132, %f132;
	fma.rn.f32 	%f136, %f130, %f130, %f135;
	fma.rn.f32 	%f137, %f134, %f134, %f136;
	setp.gt.f32 	%p18, %f128, %f137;
	add.s32 	%r45, %r39, 3;
	selp.f32 	%f167, %f137, %f128, %p18;
	selp.b32 	%r58, %r45, %r44, %p18;
	add.s64 	%rd56, %rd56, 4;
$L__BB0_8:
	setp.eq.s64 	%p19, %rd9, 0;
	@%p19 bra 	$L__BB0_13;
	setp.eq.s64 	%p20, %rd9, 1;
	@%p20 bra 	$L__BB0_11;
	shl.b64 	%rd42, %rd56, 2;
	add.s64 	%rd43, %rd3, %rd42;
	add.s64 	%rd44, %rd2, %rd42;
	add.s64 	%rd45, %rd1, %rd42;
	ld.global.f32 	%f138, [%rd43];
	sub.f32 	%f139, %f1, %f138;
	ld.global.f32 	%f140, [%rd44];
	sub.f32 	%f141, %f2, %f140;
	ld.global.f32 	%f142, [%rd45];
	sub.f32 	%f143, %f3, %f142;
	mul.f32 	%f144, %f141, %f141;
	fma.rn.f32 	%f145, %f139, %f139, %f144;
	fma.rn.f32 	%f146, %f143, %f143, %f145;
	setp.gt.f32 	%p21, %f167, %f146;
	cvt.u32.u64 	%r47, %rd56;
	selp.f32 	%f147, %f146, %f167, %p21;
	selp.b32 	%r48, %r47, %r58, %p21;
	ld.global.f32 	%f148, [%rd43+4];
	sub.f32 	%f149, %f1, %f148;
	ld.global.f32 	%f150, [%rd44+4];
	sub.f32 	%f151, %f2, %f150;
	ld.global.f32 	%f152, [%rd45+4];
	sub.f32 	%f153, %f3, %f152;
	mul.f32 	%f154, %f151, %f151;
	fma.rn.f32 	%f155, %f149, %f149, %f154;
	fma.rn.f32 	%f156, %f153, %f153, %f155;
	setp.gt.f32 	%p22, %f147, %f156;
	add.s32 	%r49, %r47, 1;
	selp.f32 	%f167, %f156, %f147, %p22;
	selp.b32 	%r58, %r49, %r48, %p22;
	add.s64 	%rd56, %rd56, 2;
$L__BB0_11:
	and.b64  	%rd46, %rd4, 1;
	setp.eq.b64 	%p23, %rd46, 1;
	not.pred 	%p24, %p23;
	@%p24 bra 	$L__BB0_13;
	shl.b64 	%rd47, %rd56, 2;
	add.s64 	%rd48, %rd3, %rd47;
	add.s64 	%rd49, %rd2, %rd47;
	add.s64 	%rd50, %rd1, %rd47;
	ld.global.f32 	%f157, [%rd48];
	sub.f32 	%f158, %f1, %f157;
	ld.global.f32 	%f159, [%rd49];
	sub.f32 	%f160, %f2, %f159;
	ld.global.f32 	%f161, [%rd50];
	sub.f32 	%f162, %f3, %f161;
	mul.f32 	%f163, %f160, %f160;
	fma.rn.f32 	%f164, %f158, %f158, %f163;
	fma.rn.f32 	%f165, %f162, %f162, %f164;
	setp.gt.f32 	%p25, %f167, %f165;
	cvt.u32.u64 	%r50, %rd56;
	selp.b32 	%r58, %r50, %r58, %p25;
$L__BB0_13:
	cvta.to.global.u64 	%rd51, %rd17;
	mul.wide.u32 	%rd52, %r1, 4;
	add.s64 	%rd53, %rd51, %rd52;
	st.global.u32 	[%rd53], %r58;
$L__BB0_14:
	ret;

}
	// .globl	_Z34CalculateNewCentroidsGather_kernelPfS_S_iiPiS_S_S_Pb
.visible .entry _Z34CalculateNewCentroidsGather_kernelPfS_S_iiPiS_S_S_Pb(
	.param .u64 .ptr .align 1 _Z34CalculateNewCentroidsGather_kernelPfS_S_iiPiS_S_S_Pb_param_0,
	.param .u64 .ptr .align 1 _Z34CalculateNewCentroidsGather_kernelPfS_S_iiPiS_S_S_Pb_param_1,
	.param .u64 .ptr .align 1 _Z34CalculateNewCentroidsGather_kernelPfS_S_iiPiS_S_S_Pb_param_2,
	.param .u32 _Z34CalculateNewCentroidsGather_kernelPfS_S_iiPiS_S_S_Pb_param_3,
	.param .u32 _Z34CalculateNewCentroidsGather_kernelPfS_S_iiPiS_S_S_Pb_param_4,
	.param .u64 .ptr .align 1 _Z34CalculateNewCentroidsGather_kernelPfS_S_iiPiS_S_S_Pb_param_5,
	.param .u64 .ptr .align 1 _Z34CalculateNewCentroidsGather_kernelPfS_S_iiPiS_S_S_Pb_param_6,
	.param .u64 .ptr .align 1 _Z34CalculateNewCentroidsGather_kernelPfS_S_iiPiS_S_S_Pb_param_7,
	.param .u64 .ptr .align 1 _Z34CalculateNewCentroidsGather_kernelPfS_S_iiPiS_S_S_Pb_param_8,
	.param .u64 .ptr .align 1 _Z34CalculateNewCentroidsGather_kernelPfS_S_iiPiS_S_S_Pb_param_9
)
{
	.reg .pred 	%p<28>;
	.reg .b32 	%r<90>;
	.reg .b32 	%f<242>;
	.reg .b64 	%rd<70>;

	ld.param.u64 	%rd40, [_Z34CalculateNewCentroidsGather_kernelPfS_S_iiPiS_S_S_Pb_param_0];
	ld.param.u64 	%rd41, [_Z34CalculateNewCentroidsGather_kernelPfS_S_iiPiS_S_S_Pb_param_1];
	ld.param.u64 	%rd42, [_Z34CalculateNewCentroidsGather_kernelPfS_S_iiPiS_S_S_Pb_param_2];
	ld.param.u32 	%r39, [_Z34CalculateNewCentroidsGather_kernelPfS_S_iiPiS_S_S_Pb_param_3];
	ld.param.u32 	%r40, [_Z34CalculateNewCentroidsGather_kernelPfS_S_iiPiS_S_S_Pb_param_4];
	ld.param.u64 	%rd43, [_Z34CalculateNewCentroidsGather_kernelPfS_S_iiPiS_S_S_Pb_param_5];
	cvta.to.global.u64 	%rd1, %rd42;
	cvta.to.global.u64 	%rd2, %rd41;
	cvta.to.global.u64 	%rd3, %rd40;
	cvta.to.global.u64 	%rd4, %rd43;
	mov.u32 	%r41, %ctaid.x;
	mov.u32 	%r42, %ntid.x;
	mov.u32 	%r43, %tid.x;
	mad.lo.s32 	%r1, %r41, %r42, %r43;
	setp.ge.u32 	%p1, %r1, %r40;
	@%p1 bra 	$L__BB1_45;
	cvt.s64.s32 	%rd5, %r39;
	setp.eq.s32 	%p2, %r39, 0;
	mov.b32 	%r69, 0;
	mov.f32 	%f179, 0f00000000;
	mov.f32 	%f180, %f179;
	mov.f32 	%f181, %f179;
	@%p2 bra 	$L__BB1_42;
	setp.lt.u32 	%p3, %r39, 8;
	mov.f32 	%f181, 0f00000000;
	mov.b32 	%r69, 0;
	mov.b64 	%rd68, 0;
	mov.f32 	%f180, %f181;
	mov.f32 	%f179, %f181;
	@%p3 bra 	$L__BB1_21;
	and.b64  	%rd68, %rd5, -8;
	add.s64 	%rd65, %rd4, 16;
	add.s64 	%rd64, %rd3, 16;
	add.s64 	%rd63, %rd2, 16;
	add.s64 	%rd62, %rd1, 16;
	mov.f32 	%f181, 0f00000000;
	mov.b32 	%r69, 0;
	mov.u64 	%rd66, %rd68;
$L__BB1_4:
	.pragma "nounroll";
	ld.global.u32 	%r48, [%rd65+-16];
	setp.ne.s32 	%p4, %r48, %r1;
	@%p4 bra 	$L__BB1_6;
	ld.global.f32 	%f119, [%rd64+-16];
	add.f32 	%f179, %f179, %f119;
	ld.global.f32 	%f120, [%rd63+-16];
	add.f32 	%f180, %f180, %f120;
	ld.global.f32 	%f121, [%rd62+-16];
	add.f32 	%f181, %f181, %f121;
	add.s32 	%r69, %r69, 1;
$L__BB1_6:
	ld.global.u32 	%r49, [%rd65+-12];
	setp.ne.s32 	%p5, %r49, %r1;
	@%p5 bra 	$L__BB1_8;
	ld.global.f32 	%f122, [%rd64+-12];
	add.f32 	%f179, %f179, %f122;
	ld.global.f32 	%f123, [%rd63+-12];
	add.f32 	%f180, %f180, %f123;
	ld.global.f32 	%f124, [%rd62+-12];
	add.f32 	%f181, %f181, %f124;
	add.s32 	%r69, %r69, 1;
$L__BB1_8:
	ld.global.u32 	%r50, [%rd65+-8];
	setp.ne.s32 	%p6, %r50, %r1;
	@%p6 bra 	$L__BB1_10;
	ld.global.f32 	%f125, [%rd64+-8];
	add.f32 	%f179, %f179, %f125;
	ld.global.f32 	%f126, [%rd63+-8];
	add.f32 	%f180, %f180, %f126;
	ld.global.f32 	%f127, [%rd62+-8];
	add.f32 	%f181, %f181, %f127;
	add.s32 	%r69, %r69, 1;
$L__BB1_10:
	ld.global.u32 	%r51, [%rd65+-4];
	setp.ne.s32 	%p7, %r51, %r1;
	@%p7 bra 	$L__BB1_12;
	ld.global.f32 	%f128, [%rd64+-4];
	add.f32 	%f179, %f179, %f128;
	ld.global.f32 	%f129, [%rd63+-4];
	add.f32 	%f180, %f180, %f129;
	ld.global.f32 	%f130, [%rd62+-4];
	add.f32 	%f181, %f181, %f130;
	add.s32 	%r69, %r69, 1;
$L__BB1_12:
	ld.global.u32 	%r52, [%rd65];
	setp.ne.s32 	%p8, %r52, %r1;
	@%p8 bra 	$L__BB1_14;
	ld.global.f32 	%f131, [%rd64];
	add.f32 	%f179, %f179, %f131;
	ld.global.f32 	%f132, [%rd63];
	add.f32 	%f180, %f180, %f132;
	ld.global.f32 	%f133, [%rd62];
	add.f32 	%f181, %f181, %f133;
	add.s32 	%r69, %r69, 1;
$L__BB1_14:
	ld.global.u32 	%r53, [%rd65+4];
	setp.ne.s32 	%p9, %r53, %r1;
	@%p9 bra 	$L__BB1_16;
	ld.global.f32 	%f134, [%rd64+4];
	add.f32 	%f179, %f179, %f134;
	ld.global.f32 	%f135, [%rd63+4];
	add.f32 	%f180, %f180, %f135;
	ld.global.f32 	%f136, [%rd62+4];
	add.f32 	%f181, %f181, %f136;
	add.s32 	%r69, %r69, 1;
$L__BB1_16:
	ld.global.u32 	%r54, [%rd65+8];
	setp.ne.s32 	%p10, %r54, %r1;
	@%p10 bra 	$L__BB1_18;
	ld.global.f32 	%f137, [%rd64+8];
	add.f32 	%f179, %f179, %f137;
	ld.global.f32 	%f138, [%rd63+8];
	add.f32 	%f180, %f180, %f138;
	ld.global.f32 	%f139, [%rd62+8];
	add.f32 	%f181, %f181, %f139;
	add.s32 	%r69, %r69, 1;
$L__BB1_18:
	ld.global.u32 	%r55, [%rd65+12];
	setp.ne.s32 	%p11, %r55, %r1;
	@%p11 bra 	$L__BB1_20;
	ld.global.f32 	%f140, [%rd64+12];
	add.f32 	%f179, %f179, %f140;
	ld.global.f32 	%f141, [%rd63+12];
	add.f32 	%f180, %f180, %f141;
	ld.global.f32 	%f142, [%rd62+12];
	add.f32 	%f181, %f181, %f142;
	add.s32 	%r69, %r69, 1;
$L__BB1_20:
	add.s64 	%rd66, %rd66, -8;
	add.s64 	%rd65, %rd65, 32;
	add.s64 	%rd64, %rd64, 32;
	add.s64 	%rd63, %rd63, 32;
	add.s64 	%rd62, %rd62, 32;
	setp.ne.s64 	%p12, %rd66, 0;
	@%p12 bra 	$L__BB1_4;
$L__BB1_21:
	and.b32  	%r56, %r39, 7;
	setp.eq.s32 	%p13, %r56, 0;
	@%p13 bra 	$L__BB1_42;
	and.b64  	%rd45, %rd5, 7;
	add.s64 	%rd46, %rd45, -1;
	setp.lt.u64 	%p14, %rd46, 3;
	@%p14 bra 	$L__BB1_32;
	shl.b64 	%rd47, %rd68, 2;
	add.s64 	%rd22, %rd4, %rd47;
	ld.global.u32 	%r58, [%rd22];
	setp.ne.s32 	%p15, %r58, %r1;
	add.s64 	%rd23, %rd3, %rd47;
	add.s64 	%rd24, %rd2, %rd47;
	add.s64 	%rd25, %rd1, %rd47;
	@%p15 bra 	$L__BB1_25;
	ld.global.f32 	%f144, [%rd23];
	add.f32 	%f179, %f179, %f144;
	ld.global.f32 	%f145, [%rd24];
	add.f32 	%f180, %f180, %f145;
	ld.global.f32 	%f146, [%rd25];
	add.f32 	%f181, %f181, %f146;
	add.s32 	%r69, %r69, 1;
$L__BB1_25:
	ld.global.u32 	%r59, [%rd22+4];
	setp.ne.s32 	%p16, %r59, %r1;
	@%p16 bra 	$L__BB1_27;
	ld.global.f32 	%f147, [%rd23+4];
	add.f32 	%f179, %f179, %f147;
	ld.global.f32 	%f148, [%rd24+4];
	add.f32 	%f180, %f180, %f148;
	ld.global.f32 	%f149, [%rd25+4];
	add.f32 	%f181, %f181, %f149;
	add.s32 	%r69, %r69, 1;
$L__BB1_27:
	ld.global.u32 	%r60, [%rd22+8];
	setp.ne.s32 	%p17, %r60, %r1;
	@%p17 bra 	$L__BB1_29;
	ld.global.f32 	%f150, [%rd23+8];
	add.f32 	%f179, %f179, %f150;
	ld.global.f32 	%f151, [%rd24+8];
	add.f32 	%f180, %f180, %f151;
	ld.global.f32 	%f152, [%rd25+8];
	add.f32 	%f181, %f181, %f152;
	add.s32 	%r69, %r69, 1;
$L__BB1_29:
	ld.global.u32 	%r61, [%rd22+12];
	setp.ne.s32 	%p18, %r61, %r1;
	@%p18 bra 	$L__BB1_31;
	ld.global.f32 	%f153, [%rd23+12];
	add.f32 	%f179, %f179, %f153;
	ld.global.f32 	%f154, [%rd24+12];
	add.f32 	%f180, %f180, %f154;
	ld.global.f32 	%f155, [%rd25+12];
	add.f32 	%f181, %f181, %f155;
	add.s32 	%r69, %r69, 1;
$L__BB1_31:
	add.s64 	%rd68, %rd68, 4;
$L__BB1_32:
	and.b32  	%r63, %r39, 3;
	setp.eq.s32 	%p19, %r63, 0;
	@%p19 bra 	$L__BB1_42;
	setp.eq.s32 	%p20, %r63, 1;
	@%p20 bra 	$L__BB1_39;
	shl.b64 	%rd48, %rd68, 2;
	add.s64 	%rd28, %rd4, %rd48;
	ld.global.u32 	%r64, [%rd28];
	setp.ne.s32 	%p21, %r64, %r1;
	add.s64 	%rd29, %rd3, %rd48;
	add.s64 	%rd30, %rd2, %rd48;
	add.s64 	%rd31, %rd1, %rd48;
	@%p21 bra 	$L__BB1_36;
	ld.global.f32 	%f157, [%rd29];
	add.f32 	%f179, %f179, %f157;
	ld.global.f32 	%f158, [%rd30];
	add.f32 	%f180, %f180, %f158;
	ld.global.f32 	%f159, [%rd31];
	add.f32 	%f181, %f181, %f159;
	add.s32 	%r69, %r69, 1;
$L__BB1_36:
	ld.global.u32 	%r65, [%rd28+4];
	setp.ne.s32 	%p22, %r65, %r1;
	@%p22 bra 	$L__BB1_38;
	ld.global.f32 	%f160, [%rd29+4];
	add.f32 	%f179, %f179, %f160;
	ld.global.f32 	%f161, [%rd30+4];
	add.f32 	%f180, %f180, %f161;
	ld.global.f32 	%f162, [%rd31+4];
	add.f32 	%f181, %f181, %f162;
	add.s32 	%r69, %r69, 1;
$L__BB1_38:
	add.s64 	%rd68, %rd68, 2;
$L__BB1_39:
	and.b32  	%r66, %r39, 1;
	setp.eq.b32 	%p23, %r66, 1;
	not.pred 	%p24, %p23;
	@%p24 bra 	$L__BB1_42;
	shl.b64 	%rd49, %rd68, 2;
	add.s64 	%rd50, %rd4, %rd49;
	ld.global.u32 	%r67, [%rd50];
	setp.ne.s32 	%p25, %r67, %r1;
	@%p25 bra 	$L__BB1_42;
	add.s64 	%rd52, %rd3, %rd49;
	ld.global.f32 	%f163, [%rd52];
	add.f32 	%f179, %f179, %f163;
	add.s64 	%rd53, %rd2, %rd49;
	ld.global.f32 	%f164, [%rd53];
	add.f32 	%f180, %f180, %f164;
	add.s64 	%rd54, %rd1, %rd49;
	ld.global.f32 	%f165, [%rd54];
	add.f32 	%f181, %f181, %f165;
	add.s32 	%r69, %r69, 1;
$L__BB1_42:
	setp.eq.s32 	%p26, %r69, 0;
	@%p26 bra 	$L__BB1_45;
	ld.param.u64 	%rd61, [_Z34CalculateNewCentroidsGather_kernelPfS_S_iiPiS_S_S_Pb_param_8];
	ld.param.u64 	%rd60, [_Z34CalculateNewCentroidsGather_kernelPfS_S_iiPiS_S_S_Pb_param_7];
	ld.param.u64 	%rd59, [_Z34CalculateNewCentroidsGather_kernelPfS_S_iiPiS_S_S_Pb_param_6];
	cvt.rn.f32.s32 	%f166, %r69;
	div.rn.f32 	%f112, %f179, %f166;
	div.rn.f32 	%f113, %f180, %f166;
	div.rn.f32 	%f114, %f181, %f166;
	cvta.to.global.u64 	%rd55, %rd59;
	mul.wide.u32 	%rd56, %r1, 4;
	add.s64 	%rd34, %rd55, %rd56;
	cvta.to.global.u64 	%rd57, %rd60;
	add.s64 	%rd35, %rd57, %rd56;
	cvta.to.global.u64 	%rd58, %rd61;
	add.s64 	%rd36, %rd58, %rd56;
	ld.global.f32 	%f167, [%rd34];
	sub.f32 	%f168, %f112, %f167;
	ld.global.f32 	%f169, [%rd35];
	sub.f32 	%f170, %f113, %f169;
	ld.global.f32 	%f171, [%rd36];
	sub.f32 	%f172, %f114, %f171;
	mul.f32 	%f173, %f170, %f170;
	fma.rn.f32 	%f174, %f168, %f168, %f173;
	fma.rn.f32 	%f175, %f172, %f172, %f174;
	setp.leu.f32 	%p27, %f175, 0f38D1B717;
	@%p27 bra 	$L__BB1_45;
	st.global.f32 	[%rd34], %f112;
	st.global.f32 	[%rd35], %f113;
	st.global.f32 	[%rd36], %f114;
$L__BB1_45:
	ret;

}
	// .globl	_Z26CalculateNewVectors_kernelPfS_S_iiPiS_S_S_
.visible .entry _Z26CalculateNewVectors_kernelPfS_S_iiPiS_S_S_(
	.param .u64 .ptr .align 1 _Z26CalculateNewVectors_kernelPfS_S_iiPiS_S_S__param_0,
	.param .u64 .ptr .align 1 _Z26CalculateNewVectors_kernelPfS_S_iiPiS_S_S__param_1,
	.param .u64 .ptr .align 1 _Z26CalculateNewVectors_kernelPfS_S_iiPiS_S_S__param_2,
	.param .u32 _Z26CalculateNewVectors_kernelPfS_S_iiPiS_S_S__param_3,
	.param .u32 _Z26CalculateNewVectors_kernelPfS_S_iiPiS_S_S__param_4,
	.param .u64 .ptr .align 1 _Z26CalculateNewVectors_kernelPfS_S_iiPiS_S_S__param_5,
	.param .u64 .ptr .align 1 _Z26CalculateNewVectors_kernelPfS_S_iiPiS_S_S__param_6,
	.param .u64 .ptr .align 1 _Z26CalculateNewVectors_kernelPfS_S_iiPiS_S_S__param_7,
	.param .u64 .ptr .align 1 _Z26CalculateNewVectors_kernelPfS_S_iiPiS_S_S__param_8
)
{
	.reg .pred 	%p<2>;
	.reg .b32 	%r<9>;
	.reg .b32 	%f<4>;
	.reg .b64 	%rd<27>;

	ld.param.u64 	%rd2, [_Z26CalculateNewVectors_kernelPfS_S_iiPiS_S_S__param_1];
	ld.param.u64 	%rd3, [_Z26CalculateNewVectors_kernelPfS_S_iiPiS_S_S__param_2];
	ld.param.u32 	%r2, [_Z26CalculateNewVectors_kernelPfS_S_iiPiS_S_S__param_3];
	ld.param.u64 	%rd4, [_Z26CalculateNewVectors_kernelPfS_S_iiPiS_S_S__param_5];
	ld.param.u64 	%rd5, [_Z26CalculateNewVectors_kernelPfS_S_iiPiS_S_S__param_6];
	ld.param.u64 	%rd6, [_Z26CalculateNewVectors_kernelPfS_S_iiPiS_S_S__param_7];
	ld.param.u64 	%rd7, [_Z26CalculateNewVectors_kernelPfS_S_iiPiS_S_S__param_8];
	mov.u32 	%r3, %ctaid.x;
	mov.u32 	%r4, %ntid.x;
	mov.u32 	%r5, %tid.x;
	mad.lo.s32 	%r1, %r3, %r4, %r5;
	setp.ge.u32 	%p1, %r1, %r2;
	@%p1 bra 	$L__BB2_2;
	ld.param.u64 	%rd26, [_Z26CalculateNewVectors_kernelPfS_S_iiPiS_S_S__param_0];
	cvta.to.global.u64 	%rd8, %rd4;
	cvta.to.global.u64 	%rd9, %rd5;
	cvta.to.global.u64 	%rd10, %rd26;
	cvta.to.global.u64 	%rd11, %rd6;
	cvta.to.global.u64 	%rd12, %rd2;
	cvta.to.global.u64 	%rd13, %rd7;
	cvta.to.global.u64 	%rd14, %rd3;
	mul.wide.u32 	%rd15, %r1, 4;
	add.s64 	%rd16, %rd8, %rd15;
	ld.global.u32 	%r6, [%rd16];
	mul.wide.s32 	%rd17, %r6, 4;
	add.s64 	%rd18, %rd9, %rd17;
	ld.global.f32 	%f1, [%rd18];
	add.s64 	%rd19, %rd10, %rd15;
	st.global.f32 	[%rd19], %f1;
	ld.global.u32 	%r7, [%rd16];
	mul.wide.s32 	%rd20, %r7, 4;
	add.s64 	%rd21, %rd11, %rd20;
	ld.global.f32 	%f2, [%rd21];
	add.s64 	%rd22, %rd12, %rd15;
	st.global.f32 	[%rd22], %f2;
	ld.global.u32 	%r8, [%rd16];
	mul.wide.s32 	%rd23, %r8, 4;
	add.s64 	%rd24, %rd13, %rd23;
	ld.global.f32 	%f3, [%rd24];
	add.s64 	%rd25, %rd14, %rd15;
	st.global.f32 	[%rd25], %f3;
$L__BB2_2:
	ret;

}
	// .globl	_Z19ConvertToLAB_kernelPiifffPfS0_S0_
.visible .entry _Z19ConvertToLAB_kernelPiifffPfS0_S0_(
	.param .u64 .ptr .align 1 _Z19ConvertToLAB_kernelPiifffPfS0_S0__param_0,
	.param .u32 _Z19ConvertToLAB_kernelPiifffPfS0_S0__param_1,
	.param .f32 _Z19ConvertToLAB_kernelPiifffPfS0_S0__param_2,
	.param .f32 _Z19ConvertToLAB_kernelPiifffPfS0_S0__param_3,
	.param .f32 _Z19ConvertToLAB_kernelPiifffPfS0_S0__param_4,
	.param .u64 .ptr .align 1 _Z19ConvertToLAB_kernelPiifffPfS0_S0__param_5,
	.param .u64 .ptr .align 1 _Z19ConvertToLAB_kernelPiifffPfS0_S0__param_6,
	.param .u64 .ptr .align 1 _Z19ConvertToLAB_kernelPiifffPfS0_S0__param_7
)
{


	ret;

}


// ===== COMPILED SASS (sm_100) =====

	.target	sm_100

	.elftype	@"ET_EXEC"


//--------------------- .note.nv.tkinfo           --------------------------
	.section	.note.nv.tkinfo,"",@"SHT_NOTE"
	.sectionflags	@"SHF_NOTE_NV_TKINFO"
	.tkinfo
        /*0018*/ 	.word	0x00000002
        /*0030*/ 	.string	""
        /*0030*/ 	.string	"ptxas"
        /*0030*/ 	.string	"Cuda compilation tools, release 13.0, V13.0.88"
        /*0030*/ 	.string	"Build cuda_13.0.r13.0/compiler.36424714_0"
        /*0030*/ 	.string	"-arch sm_100 -m 64 "



//--------------------- .note.nv.cuinfo           --------------------------
	.section	.note.nv.cuinfo,"",@"SHT_NOTE"
	.sectionflags	@"SHF_NOTE_NV_CUINFO"
        /*0018*/ 	.short	0x0002
        /*001a*/ 	.short	0x0064
        /*001c*/ 	.short	0x0082
	.zero		2


//--------------------- .nv.info                  --------------------------
	.section	.nv.info,"",@"SHT_CUDA_INFO"
	.align	4


	//----- nvinfo : EIATTR_REGCOUNT
	.align		4
        /*0000*/ 	.byte	0x04, 0x2f
        /*0002*/ 	.short	(.L_1 - .L_0)
	.align		4
.L_0:
        /*0004*/ 	.word	index@(_Z31CalculateDistancesGather_kernelPfS_S_iiPiS_S_S_)
        /*0008*/ 	.word	0x00000020


	//----- nvinfo : EIATTR_FRAME_SIZE
	.align		4
.L_1:
        /*000c*/ 	.byte	0x04, 0x11
        /*000e*/ 	.short	(.L_3 - .L_2)
	.align		4
.L_2:
        /*0010*/ 	.word	index@(_Z31CalculateDistancesGather_kernelPfS_S_iiPiS_S_S_)
        /*0014*/ 	.word	0x00000000


	//----- nvinfo : EIATTR_REGCOUNT
	.align		4
.L_3:
        /*0018*/ 	.byte	0x04, 0x2f
        /*001a*/ 	.short	(.L_5 - .L_4)
	.align		4
.L_4:
        /*001c*/ 	.word	index@(_Z34CalculateNewCentroidsGather_kernelPfS_S_iiPiS_S_S_Pb)
        /*0020*/ 	.word	0x00000020


	//----- nvinfo : EIATTR_FRAME_SIZE
	.align		4
.L_5:
        /*0024*/ 	.byte	0x04, 0x11
        /*0026*/ 	.short	(.L_7 - .L_6)
	.align		4
.L_6:
        /*0028*/ 	.word	index@($__internal_0_$__cuda_sm3x_div_rn_noftz_f32_slowpath)
        /*002c*/ 	.word	0x00000000


	//----- nvinfo : EIATTR_FRAME_SIZE
	.align		4
.L_7:
        /*0030*/ 	.byte	0x04, 0x11
        /*0032*/ 	.short	(.L_9 - .L_8)
	.align		4
.L_8:
        /*0034*/ 	.word	index@(_Z34CalculateNewCentroidsGather_kernelPfS_S_iiPiS_S_S_Pb)
        /*0038*/ 	.word	0x00000000


	//----- nvinfo : EIATTR_REGCOUNT
	.align		4
.L_9:
        /*003c*/ 	.byte	0x04, 0x2f
        /*003e*/ 	.short	(.L_11 - .L_10)
	.align		4
.L_10:
        /*0040*/ 	.word	index@(_Z26CalculateNewVectors_kernelPfS_S_iiPiS_S_S_)
        /*0044*/ 	.word	0x00000012


	//----- nvinfo : EIATTR_FRAME_SIZE
	.align		4
.L_11:
        /*0048*/ 	.byte	0x04, 0x11
        /*004a*/ 	.short	(.L_13 - .L_12)
	.align		4
.L_12:
        /*004c*/ 	.word	index@(_Z26CalculateNewVectors_kernelPfS_S_iiPiS_S_S_)
        /*0050*/ 	.word	0x00000000


	//----- nvinfo : EIATTR_REGCOUNT
	.align		4
.L_13:
        /*0054*/ 	.byte	0x04, 0x2f
        /*0056*/ 	.short	(.L_15 - .L_14)
	.align		4
.L_14:
        /*0058*/ 	.word	index@(_Z19ConvertToLAB_kernelPiifffPfS0_S0_)
        /*005c*/ 	.word	0x00000004


	//----- nvinfo : EIATTR_FRAME_SIZE
	.align		4
.L_15:
        /*0060*/ 	.byte	0x04, 0x11
        /*0062*/ 	.short	(.L_17 - .L_16)
	.align		4
.L_16:
        /*0064*/ 	.word	index@(_Z19ConvertToLAB_kernelPiifffPfS0_S0_)
        /*0068*/ 	.word	0x00000000


	//----- nvinfo : EIATTR_MIN_STACK_SIZE
	.align		4
.L_17:
        /*006c*/ 	.byte	0x04, 0x12
        /*006e*/ 	.short	(.L_19 - .L_18)
	.align		4
.L_18:
        /*0070*/ 	.word	index@(_Z19ConvertToLAB_kernelPiifffPfS0_S0_)
        /*0074*/ 	.word	0x00000000


	//----- nvinfo : EIATTR_MIN_STACK_SIZE
	.align		4
.L_19:
        /*0078*/ 	.byte	0x04, 0x12
        /*007a*/ 	.short	(.L_21 - .L_20)
	.align		4
.L_20:
        /*007c*/ 	.word	index@(_Z26CalculateNewVectors_kernelPfS_S_iiPiS_S_S_)
        /*0080*/ 	.word	0x00000000


	//----- nvinfo : EIATTR_MIN_STACK_SIZE
	.align		4
.L_21:
        /*0084*/ 	.byte	0x04, 0x12
        /*0086*/ 	.short	(.L_23 - .L_22)
	.align		4
.L_22:
        /*0088*/ 	.word	index@(_Z34CalculateNewCentroidsGather_kernelPfS_S_iiPiS_S_S_Pb)
        /*008c*/ 	.word	0x00000000


	//----- nvinfo : EIATTR_MIN_STACK_SIZE
	.align		4
.L_23:
        /*0090*/ 	.byte	0x04, 0x12
        /*0092*/ 	.short	(.L_25 - .L_24)
	.align		4
.L_24:
        /*0094*/ 	.word	index@(_Z31CalculateDistancesGather_kernelPfS_S_iiPiS_S_S_)
        /*0098*/ 	.word	0x00000000
.L_25:


//--------------------- .nv.compat                --------------------------
	.section	.nv.compat,"",@"SHT_CUDA_COMPAT_INFO"
	.align	4
        /*0000*/ 	.byte	0x02, 0x09, 0x00, 0x00, 0x02, 0x02, 0x01, 0x00, 0x02, 0x05, 0x05, 0x00, 0x03, 0x07, 0x01, 0x01
        /*0010*/ 	.byte	0x02, 0x03, 0x00, 0x00, 0x02, 0x06, 0x01, 0x00, 0x04, 0x0b, 0x08, 0x00, 0x01, 0x00, 0x00, 0x00
        /*0020*/ 	.byte	0x00, 0x00, 0x00, 0x00


//--------------------- .nv.info._Z19ConvertToLAB_kernelPiifffPfS0_S0_ --------------------------
	.section	.nv.info._Z19ConvertToLAB_kernelPiifffPfS0_S0_,"",@"SHT_CUDA_INFO"
	.sectionflags	@""
	.align	4


	//----- nvinfo : EIATTR_CUDA_API_VERSION
	.align		4
        /*0000*/ 	.byte	0x04, 0x37
        /*0002*/ 	.short	(.L_27 - .L_26)
.L_26:
        /*0004*/ 	.word	0x00000082


	//----- nvinfo : EIATTR_KPARAM_INFO
	.align		4
.L_27:
        /*0008*/ 	.byte	0x04, 0x17
        /*000a*/ 	.short	(.L_29 - .L_28)
.L_28:
        /*000c*/ 	.word	0x00000000
        /*0010*/ 	.short	0x0007
        /*0012*/ 	.short	0x0028
        /*0014*/ 	.byte	0x00, 0xf5, 0x21, 0x00


	//----- nvinfo : EIATTR_KPARAM_INFO
	.align		4
.L_29:
        /*0018*/ 	.byte	0x04, 0x17
        /*001a*/ 	.short	(.L_31 - .L_30)
.L_30:
        /*001c*/ 	.word	0x00000000
        /*0020*/ 	.short	0x0006
        /*0022*/ 	.short	0x0020
        /*0024*/ 	.byte	0x00, 0xf5, 0x21, 0x00


	//----- nvinfo : EIATTR_KPARAM_INFO
	.align		4
.L_31:
        /*0028*/ 	.byte	0x04, 0x17
        /*002a*/ 	.short	(.L_33 - .L_32)
.L_32:
        /*002c*/ 	.word	0x00000000
        /*0030*/ 	.short	0x0005
        /*0032*/ 	.short	0x0018
        /*0034*/ 	.byte	0x00, 0xf5, 0x21, 0x00


	//----- nvinfo : EIATTR_KPARAM_INFO
	.align		4
.L_33:
        /*0038*/ 	.byte	0x04, 0x17
        /*003a*/ 	.short	(.L_35 - .L_34)
.L_34:
        /*003c*/ 	.word	0x00000000
        /*0040*/ 	.short	0x0004
        /*0042*/ 	.short	0x0014
        /*0044*/ 	.byte	0x00, 0xf0, 0x11, 0x00


	//----- nvinfo : EIATTR_KPARAM_INFO
	.align		4
.L_35:
        /*0048*/ 	.byte	0x04, 0x17
        /*004a*/ 	.short	(.L_37 - .L_36)
.L_36:
        /*004c*/ 	.word	0x00000000
        /*0050*/ 	.short	0x0003
        /*0052*/ 	.short	0x0010
        /*0054*/ 	.byte	0x00, 0xf0, 0x11, 0x00


	//----- nvinfo : EIATTR_KPARAM_INFO
	.align		4
.L_37:
        /*0058*/ 	.byte	0x04, 0x17
        /*005a*/ 	.short	(.L_39 - .L_38)
.L_38:
        /*005c*/ 	.word	0x00000000
        /*0060*/ 	.short	0x0002
        /*0062*/ 	.short	0x000c
        /*0064*/ 	.byte	0x00, 0xf0, 0x11, 0x00


	//----- nvinfo : EIATTR_KPARAM_INFO
	.align		4
.L_39:
        /*0068*/ 	.byte	0x04, 0x17
        /*006a*/ 	.short	(.L_41 - .L_40)
.L_40:
        /*006c*/ 	.word	0x00000000
        /*0070*/ 	.short	0x0001
        /*0072*/ 	.short	0x0008
        /*0074*/ 	.byte	0x00, 0xf0, 0x11, 0x00


	//----- nvinfo : EIATTR_KPARAM_INFO
	.align		4
.L_41:
        /*0078*/ 	.byte	0x04, 0x17
        /*007a*/ 	.short	(.L_43 - .L_42)
.L_42:
        /*007c*/ 	.word	0x00000000
        /*0080*/ 	.short	0x0000
        /*0082*/ 	.short	0x0000
        /*0084*/ 	.byte	0x00, 0xf5, 0x21, 0x00


	//----- nvinfo : EIATTR_SPARSE_MMA_MASK
	.align		4
.L_43:
        /*0088*/ 	.byte	0x03, 0x50
        /*008a*/ 	.short	0x0000


	//----- nvinfo : EIATTR_MAXREG_COUNT
	.align		4
        /*008c*/ 	.byte	0x03, 0x1b
        /*008e*/ 	.short	0x00ff


	//----- nvinfo : EIATTR_MERCURY_ISA_VERSION
	.align		4
        /*0090*/ 	.byte	0x03, 0x5f
        /*0092*/ 	.short	0x0101


	//----- nvinfo : EIATTR_VRC_CTA_INIT_COUNT
	.align		4
        /*0094*/ 	.byte	0x02, 0x4a
	.zero		1
	.zero		1


	//----- nvinfo : EIATTR_EXIT_INSTR_OFFSETS
	.align		4
        /*0098*/ 	.byte	0x04, 0x1c
        /*009a*/ 	.short	(.L_45 - .L_44)


	//   ....[0]....
.L_44:
        /*009c*/ 	.word	0x00000010


	//----- nvinfo : EIATTR_CBANK_PARAM_SIZE
	.align		4
.L_45:
        /*00a0*/ 	.byte	0x03, 0x19
        /*00a2*/ 	.short	0x0030


	//----- nvinfo : EIATTR_PARAM_CBANK
	.align		4
        /*00a4*/ 	.byte	0x04, 0x0a
        /*00a6*/ 	.short	(.L_47 - .L_46)
	.align		4
.L_46:
        /*00a8*/ 	.word	index@(.nv.constant0._Z19ConvertToLAB_kernelPiifffPfS0_S0_)
        /*00ac*/ 	.short	0x0380
        /*00ae*/ 	.short	0x0030


	//----- nvinfo : EIATTR_SW_WAR
	.align		4
.L_47:
        /*00b0*/ 	.byte	0x04, 0x36
        /*00b2*/ 	.short	(.L_49 - .L_48)
.L_48:
        /*00b4*/ 	.word	0x00000008
.L_49:


//--------------------- .nv.info._Z26CalculateNewVectors_kernelPfS_S_iiPiS_S_S_ --------------------------
	.section	.nv.info._Z26CalculateNewVectors_kernelPfS_S_iiPiS_S_S_,"",@"SHT_CUDA_INFO"
	.sectionflags	@""
	.align	4


	//----- nvinfo : EIATTR_CUDA_API_VERSION
	.align		4
        /*0000*/ 	.byte	0x04, 0x37
        /*0002*/ 	.short	(.L_51 - .L_50)
.L_50:
        /*0004*/ 	.word	0x00000082


	//----- nvinfo : EIATTR_KPARAM_INFO
	.align		4
.L_51:
        /*0008*/ 	.byte	0x04, 0x17
        /*000a*/ 	.short	(.L_53 - .L_52)
.L_52:
        /*000c*/ 	.word	0x00000000
        /*0010*/ 	.short	0x0008
        /*0012*/ 	.short	0x0038
        /*0014*/ 	.byte	0x00, 0xf5, 0x21, 0x00


	//----- nvinfo : EIATTR_KPARAM_INFO
	.align		4
.L_53:
        /*0018*/ 	.byte	0x04, 0x17
        /*001a*/ 	.short	(.L_55 - .L_54)
.L_54:
        /*001c*/ 	.word	0x00000000
        /*0020*/ 	.short	0x0007
        /*0022*/ 	.short	0x0030
        /*0024*/ 	.byte	0x00, 0xf5, 0x21, 0x00


	//----- nvinfo : EIATTR_KPARAM_INFO
	.align		4
.L_55:
        /*0028*/ 	.byte	0x04, 0x17
        /*002a*/ 	.short	(.L_57 - .L_56)
.L_56:
        /*002c*/ 	.word	0x00000000
        /*0030*/ 	.short	0x0006
        /*0032*/ 	.short	0x0028
        /*0034*/ 	.byte	0x00, 0xf5, 0x21, 0x00


	//----- nvinfo : EIATTR_KPARAM_INFO
	.align		4
.L_57:
        /*0038*/ 	.byte	0x04, 0x17
        /*003a*/ 	.short	(.L_59 - .L_58)
.L_58:
        /*003c*/ 	.word	0x00000000
        /*0040*/ 	.short	0x0005
        /*0042*/ 	.short	0x0020
        /*0044*/ 	.byte	0x00, 0xf5, 0x21, 0x00


	//----- nvinfo : EIATTR_KPARAM_INFO
	.align		4
.L_59:
        /*0048*/ 	.byte	0x04, 0x17
        /*004a*/ 	.short	(.L_61 - .L_60)
.L_60:
        /*004c*/ 	.word	0x00000000
        /*0050*/ 	.short	0x0004
        /*0052*/ 	.short	0x001c
        /*0054*/ 	.byte	0x00, 0xf0, 0x11, 0x00


	//----- nvinfo : EIATTR_KPARAM_INFO
	.align		4
.L_61:
        /*0058*/ 	.byte	0x04, 0x17
        /*005a*/ 	.short	(.L_63 - .L_62)
.L_62:
        /*005c*/ 	.word	0x00000000
        /*0060*/ 	.short	0x0003
        /*0062*/ 	.short	0x0018
        /*0064*/ 	.byte	0x00, 0xf0, 0x11, 0x00


	//----- nvinfo : EIATTR_KPARAM_INFO
	.align		4
.L_63:
        /*0068*/ 	.byte	0x04, 0x17
        /*006a*/ 	.short	(.L_65 - .L_64)
.L_64:
        /*006c*/ 	.word	0x00000000
        /*0070*/ 	.short	0x0002
        /*0072*/ 	.short	0x0010
        /*0074*/ 	.byte	0x00, 0xf5, 0x21, 0x00


	//----- nvinfo : EIATTR_KPARAM_INFO
	.align		4
.L_65:
        /*0078*/ 	.byte	0x04, 0x17
        /*007a*/ 	.short	(.L_67 - .L_66)
.L_66:
        /*007c*/ 	.word	0x00000000
        /*0080*/ 	.short	0x0001
        /*0082*/ 	.short	0x0008
        /*0084*/ 	.byte	0x00, 0xf5, 0x21, 0x00


	//----- nvinfo : EIATTR_KPARAM_INFO
	.align		4
.L_67:
        /*0088*/ 	.byte	0x04, 0x17
        /*008a*/ 	.short	(.L_69 - .L_68)
.L_68:
        /*008c*/ 	.word	0x00000000
        /*0090*/ 	.short	0x0000
        /*0092*/ 	.short	0x0000
        /*0094*/ 	.byte	0x00, 0xf5, 0x21, 0x00


	//----- nvinfo : EIATTR_SPARSE_MMA_MASK
	.align		4
.L_69:
        /*0098*/ 	.byte	0x03, 0x50
        /*009a*/ 	.short	0x0000


	//----- nvinfo : EIATTR_MAXREG_COUNT
	.align		4
        /*009c*/ 	.byte	0x03, 0x1b
        /*009e*/ 	.short	0x00ff


	//----- nvinfo : EIATTR_MERCURY_ISA_VERSION
	.align		4
        /*00a0*/ 	.byte	0x03, 0x5f
        /*00a2*/ 	.short	0x0101


	//----- nvinfo : EIATTR_VRC_CTA_INIT_COUNT
	.align		4
        /*00a4*/ 	.byte	0x02, 0x4a
	.zero		1
	.zero		1


	//----- nvinfo : EIATTR_EXIT_INSTR_OFFSETS
	.align		4
        /*00a8*/ 	.byte	0x04, 0x1c
        /*00aa*/ 	.short	(.L_71 - .L_70)


	//   ....[0]....
.L_70:
        /*00ac*/ 	.word	0x00000070


	//   ....[1]....
        /*00b0*/ 	.word	0x00000200


	//----- nvinfo : EIATTR_CBANK_PARAM_SIZE
	.align		4
.L_71:
        /*00b4*/ 	.byte	0x03, 0x19
        /*00b6*/ 	.short	0x0040


	//----- nvinfo : EIATTR_PARAM_CBANK
	.align		4
        /*00b8*/ 	.byte	0x04, 0x0a
        /*00ba*/ 	.short	(.L_73 - .L_72)
	.align		4
.L_72:
        /*00bc*/ 	.word	index@(.nv.constant0._Z26CalculateNewVectors_kernelPfS_S_iiPiS_S_S_)
        /*00c0*/ 	.short	0x0380
        /*00c2*/ 	.short	0x0040


	//----- nvinfo : EIATTR_SW_WAR
	.align		4
.L_73:
        /*00c4*/ 	.byte	0x04, 0x36
        /*00c6*/ 	.short	(.L_75 - .L_74)
.L_74:
        /*00c8*/ 	.word	0x00000008
.L_75:


//--------------------- .nv.info._Z34CalculateNewCentroidsGather_kernelPfS_S_iiPiS_S_S_Pb --------------------------
	.section	.nv.info._Z34CalculateNewCentroidsGather_kernelPfS_S_iiPiS_S_S_Pb,"",@"SHT_CUDA_INFO"
	.sectionflags	@""
	.align	4


	//----- nvinfo : EIATTR_CUDA_API_VERSION
	.align		4
        /*0000*/ 	.byte	0x04, 0x37
        /*0002*/ 	.short	(.L_77 - .L_76)
.L_76:
        /*0004*/ 	.word	0x00000082


	//----- nvinfo : EIATTR_KPARAM_INFO
	.align		4
.L_77:
        /*0008*/ 	.byte	0x04, 0x17
        /*000a*/ 	.short	(.L_79 - .L_78)
.L_78:
        /*000c*/ 	.word	0x00000000
        /*0010*/ 	.short	0x0009
        /*0012*/ 	.short	0x0040
        /*0014*/ 	.byte	0x00, 0xf5, 0x21, 0x00


	//----- nvinfo : EIATTR_KPARAM_INFO
	.align		4
.L_79:
        /*0018*/ 	.byte	0x04, 0x17
        /*001a*/ 	.short	(.L_81 - .L_80)
.L_80:
        /*001c*/ 	.word	0x00000000
        /*0020*/ 	.short	0x0008
        /*0022*/ 	.short	0x0038
        /*0024*/ 	.byte	0x00, 0xf5, 0x21, 0x00


	//----- nvinfo : EIATTR_KPARAM_INFO
	.align		4
.L_81:
        /*0028*/ 	.byte	0x04, 0x17
        /*002a*/ 	.short	(.L_83 - .L_82)
.L_82:
        /*002c*/ 	.word	0x00000000
        /*0030*/ 	.short	0x0007
        /*0032*/ 	.short	0x0030
        /*0034*/ 	.byte	0x00, 0xf5, 0x21, 0x00


	//----- nvinfo : EIATTR_KPARAM_INFO
	.align		4
.L_83:
        /*0038*/ 	.byte	0x04, 0x17
        /*003a*/ 	.short	(.L_85 - .L_84)
.L_84:
        /*003c*/ 	.word	0x00000000
        /*0040*/ 	.short	0x0006
        /*0042*/ 	.short	0x0028
        /*0044*/ 	.byte	0x00, 0xf5, 0x21, 0x00


	//----- nvinfo : EIATTR_KPARAM_INFO
	.align		4
.L_85:
        /*0048*/ 	.byte	0x04, 0x17
        /*004a*/ 	.short	(.L_87 - .L_86)
.L_86:
        /*004c*/ 	.word	0x00000000
        /*0050*/ 	.short	0x0005
        /*0052*/ 	.short	0x0020
        /*0054*/ 	.byte	0x00, 0xf5, 0x21, 0x00


	//----- nvinfo : EIATTR_KPARAM_INFO
	.align		4
.L_87:
        /*0058*/ 	.byte	0x04, 0x17
        /*005a*/ 	.short	(.L_89 - .L_88)
.L_88:
        /*005c*/ 	.word	0x00000000
        /*0060*/ 	.short	0x0004
        /*0062*/ 	.short	0x001c
        /*0064*/ 	.byte	0x00, 0xf0, 0x11, 0x00


	//----- nvinfo : EIATTR_KPARAM_INFO
	.align		4
.L_89:
        /*0068*/ 	.byte	0x04, 0x17
        /*006a*/ 	.short	(.L_91 - .L_90)
.L_90:
        /*006c*/ 	.word	0x00000000
        /*0070*/ 	.short	0x0003
        /*0072*/ 	.short	0x0018
        /*0074*/ 	.byte	0x00, 0xf0, 0x11, 0x00


	//----- nvinfo : EIATTR_KPARAM_INFO
	.align		4
.L_91:
        /*0078*/ 	.byte	0x04, 0x17
        /*007a*/ 	.short	(.L_93 - .L_92)
.L_92:
        /*007c*/ 	.word	0x00000000
        /*0080*/ 	.short	0x0002
        /*0082*/ 	.short	0x0010
        /*0084*/ 	.byte	0x00, 0xf5, 0x21, 0x00


	//----- nvinfo : EIATTR_KPARAM_INFO
	.align		4
.L_93:
        /*0088*/ 	.byte	0x04, 0x17
        /*008a*/ 	.short	(.L_95 - .L_94)
.L_94:
        /*008c*/ 	.word	0x00000000
        /*0090*/ 	.short	0x0001
        /*0092*/ 	.short	0x0008
        /*0094*/ 	.byte	0x00, 0xf5, 0x21, 0x00


	//----- nvinfo : EIATTR_KPARAM_INFO
	.align		4
.L_95:
        /*0098*/ 	.byte	0x04, 0x17
        /*009a*/ 	.short	(.L_97 - .L_96)
.L_96:
        /*009c*/ 	.word	0x00000000
        /*00a0*/ 	.short	0x0000
        /*00a2*/ 	.short	0x0000
        /*00a4*/ 	.byte	0x00, 0xf5, 0x21, 0x00


	//----- nvinfo : EIATTR_SPARSE_MMA_MASK
	.align		4
.L_97:
        /*00a8*/ 	.byte	0x03, 0x50
        /*00aa*/ 	.short	0x0000


	//----- nvinfo : EIATTR_MAXREG_COUNT
	.align		4
        /*00ac*/ 	.byte	0x03, 0x1b
        /*00ae*/ 	.short	0x00ff


	//----- nvinfo : EIATTR_MERCURY_ISA_VERSION
	.align		4
        /*00b0*/ 	.byte	0x03, 0x5f
        /*00b2*/ 	.short	0x0101


	//----- nvinfo : EIATTR_VRC_CTA_INIT_COUNT
	.align		4
        /*00b4*/ 	.byte	0x02, 0x4a
	.zero		1
	.zero		1


	//----- nvinfo : EIATTR_EXIT_INSTR_OFFSETS
	.align		4
        /*00b8*/ 	.byte	0x04, 0x1c
        /*00ba*/ 	.short	(.L_99 - .L_98)


	//   ....[0]....
.L_98:
        /*00bc*/ 	.word	0x00000070


	//   ....[1]....
        /*00c0*/ 	.word	0x000011a0


	//   ....[2]....
        /*00c4*/ 	.word	0x00001580


	//   ....[3]....
        /*00c8*/ 	.word	0x000015c0


	//----- nvinfo : EIATTR_CRS_STACK_SIZE
	.align		4
.L_99:
        /*00cc*/ 	.byte	0x04, 0x1e
        /*00ce*/ 	.short	(.L_101 - .L_100)
.L_100:
        /*00d0*/ 	.word	0x00000000


	//----- nvinfo : EIATTR_CBANK_PARAM_SIZE
	.align		4
.L_101:
        /*00d4*/ 	.byte	0x03, 0x19
        /*00d6*/ 	.short	0x0048


	//----- nvinfo : EIATTR_PARAM_CBANK
	.align		4
        /*00d8*/ 	.byte	0x04, 0x0a
        /*00da*/ 	.short	(.L_103 - .L_102)
	.align		4
.L_102:
        /*00dc*/ 	.word	index@(.nv.constant0._Z34CalculateNewCentroidsGather_kernelPfS_S_iiPiS_S_S_Pb)
        /*00e0*/ 	.short	0x0380
        /*00e2*/ 	.short	0x0048


	//----- nvinfo : EIATTR_SW_WAR
	.align		4
.L_103:
        /*00e4*/ 	.byte	0x04, 0x36
        /*00e6*/ 	.short	(.L_105 - .L_104)
.L_104:
        /*00e8*/ 	.word	0x00000008
.L_105:


//--------------------- .nv.info._Z31CalculateDistancesGather_kernelPfS_S_iiPiS_S_S_ --------------------------
	.section	.nv.info._Z31CalculateDistancesGather_kernelPfS_S_iiPiS_S_S_,"",@"SHT_CUDA_INFO"
	.sectionflags	@""
	.align	4


	//----- nvinfo : EIATTR_CUDA_API_VERSION
	.align		4
        /*0000*/ 	.byte	0x04, 0x37
        /*0002*/ 	.short	(.L_107 - .L_106)
.L_106:
        /*0004*/ 	.word	0x00000082


	//----- nvinfo : EIATTR_KPARAM_INFO
	.align		4
.L_107:
        /*0008*/ 	.byte	0x04, 0x17
        /*000a*/ 	.short	(.L_109 - .L_108)
.L_108:
        /*000c*/ 	.word	0x00000000
        /*0010*/ 	.short	0x0008
        /*0012*/ 	.short	0x0038
        /*0014*/ 	.byte	0x00, 0xf5, 0x21, 0x00


	//----- nvinfo : EIATTR_KPARAM_INFO
	.align		4
.L_109:
        /*0018*/ 	.byte	0x04, 0x17
        /*001a*/ 	.short	(.L_111 - .L_110)
.L_110:
        /*001c*/ 	.word	0x00000000
        /*0020*/ 	.short	0x0007
        /*0022*/ 	.short	0x0030
        /*0024*/ 	.byte	0x00, 0xf5, 0x21, 0x00


	//----- nvinfo : EIATTR_KPARAM_INFO
	.align		4
.L_111:
        /*0028*/ 	.byte	0x04, 0x17
        /*002a*/ 	.short	(.L_113 - .L_112)
.L_112:
        /*002c*/ 	.word	0x00000000
        /*0030*/ 	.short	0x0006
        /*0032*/ 	.short	0x0028
        /*0034*/ 	.byte	0x00, 0xf5, 0x21, 0x00


	//----- nvinfo : EIATTR_KPARAM_INFO
	.align		4
.L_113:
        /*0038*/ 	.byte	0x04, 0x17
        /*003a*/ 	.short	(.L_115 - .L_114)
.L_114:
        /*003c*/ 	.word	0x00000000
        /*0040*/ 	.short	0x0005
        /*0042*/ 	.short	0x0020
        /*0044*/ 	.byte	0x00, 0xf5, 0x21, 0x00


	//----- nvinfo : EIATTR_KPARAM_INFO
	.align		4
.L_115:
        /*0048*/ 	.byte	0x04, 0x17
        /*004a*/ 	.short	(.L_117 - .L_116)
.L_116:
        /*004c*/ 	.word	0x00000000
        /*0050*/ 	.short	0x0004
        /*0052*/ 	.short	0x001c
        /*0054*/ 	.byte	0x00, 0xf0, 0x11, 0x00


	//----- nvinfo : EIATTR_KPARAM_INFO
	.align		4
.L_117:
        /*0058*/ 	.byte	0x04, 0x17
        /*005a*/ 	.short	(.L_119 - .L_118)
.L_118:
        /*005c*/ 	.word	0x00000000
        /*0060*/ 	.short	0x0003
        /*0062*/ 	.short	0x0018
        /*0064*/ 	.byte	0x00, 0xf0, 0x11, 0x00


	//----- nvinfo : EIATTR_KPARAM_INFO
	.align		4
.L_119:
        /*0068*/ 	.byte	0x04, 0x17
        /*006a*/ 	.short	(.L_121 - .L_120)
.L_120:
        /*006c*/ 	.word	0x00000000
        /*0070*/ 	.short	0x0002
        /*0072*/ 	.short	0x0010
        /*0074*/ 	.byte	0x00, 0xf5, 0x21, 0x00


	//----- nvinfo : EIATTR_KPARAM_INFO
	.align		4
.L_121:
        /*0078*/ 	.byte	0x04, 0x17
        /*007a*/ 	.short	(.L_123 - .L_122)
.L_122:
        /*007c*/ 	.word	0x00000000
        /*0080*/ 	.short	0x0001
        /*0082*/ 	.short	0x0008
        /*0084*/ 	.byte	0x00, 0xf5, 0x21, 0x00


	//----- nvinfo : EIATTR_KPARAM_INFO
	.align		4
.L_123:
        /*0088*/ 	.byte	0x04, 0x17
        /*008a*/ 	.short	(.L_125 - .L_124)
.L_124:
        /*008c*/ 	.word	0x00000000
        /*0090*/ 	.short	0x0000
        /*0092*/ 	.short	0x0000
        /*0094*/ 	.byte	0x00, 0xf5, 0x21, 0x00


	//----- nvinfo : EIATTR_SPARSE_MMA_MASK
	.align		4
.L_125:
        /*0098*/ 	.byte	0x03, 0x50
        /*009a*/ 	.short	0x0000


	//----- nvinfo : EIATTR_MAXREG_COUNT
	.align		4
        /*009c*/ 	.byte	0x03, 0x1b
        /*009e*/ 	.short	0x00ff


	//----- nvinfo : EIATTR_MERCURY_ISA_VERSION
	.align		4
        /*00a0*/ 	.byte	0x03, 0x5f
        /*00a2*/ 	.short	0x0101


	//----- nvinfo : EIATTR_VRC_CTA_INIT_COUNT
	.align		4
        /*00a4*/ 	.byte	0x02, 0x4a
	.zero		1
	.zero		1


	//----- nvinfo : EIATTR_EXIT_INSTR_OFFSETS
	.align		4
        /*00a8*/ 	.byte	0x04, 0x1c
        /*00aa*/ 	.short	(.L_127 - .L_126)


	//   ....[0]....
.L_126:
        /*00ac*/ 	.word	0x00000070


	//   ....[1]....
        /*00b0*/ 	.word	0x000012e0


	//----- nvinfo : EIATTR_CBANK_PARAM_SIZE
	.align		4
.L_127:
        /*00b4*/ 	.byte	0x03, 0x19
        /*00b6*/ 	.short	0x0040


	//----- nvinfo : EIATTR_PARAM_CBANK
	.align		4
        /*00b8*/ 	.byte	0x04, 0x0a
        /*00ba*/ 	.short	(.L_129 - .L_128)
	.align		4
.L_128:
        /*00bc*/ 	.word	index@(.nv.constant0._Z31CalculateDistancesGather_kernelPfS_S_iiPiS_S_S_)
        /*00c0*/ 	.short	0x0380
        /*00c2*/ 	.short	0x0040


	//----- nvinfo : EIATTR_SW_WAR
	.align		4
.L_129:
        /*00c4*/ 	.byte	0x04, 0x36
        /*00c6*/ 	.short	(.L_131 - .L_130)
.L_130:
        /*00c8*/ 	.word	0x00000008
.L_131:


//--------------------- .nv.callgraph             --------------------------
	.section	.nv.callgraph,"",@"SHT_CUDA_CALLGRAPH"
	.align	4
	.sectionentsize	8
	.align		4
        /*0000*/ 	.word	0x00000000
	.align		4
        /*0004*/ 	.word	0xffffffff
	.align		4
        /*0008*/ 	.word	0x00000000
	.align		4
        /*000c*/ 	.word	0xfffffffe
	.align		4
        /*0010*/ 	.word	0x00000000
	.align		4
        /*0014*/ 	.word	0xfffffffd
	.align		4
        /*0018*/ 	.word	0x00000000
	.align		4
        /*001c*/ 	.word	0xfffffffc


//--------------------- .text._Z19ConvertToLAB_kernelPiifffPfS0_S0_ --------------------------
	.section	.text._Z19ConvertToLAB_kernelPiifffPfS0_S0_,"ax",@progbits
	.align	128
        .global         _Z19ConvertToLAB_kernelPiifffPfS0_S0_
        .type           _Z19ConvertToLAB_kernelPiifffPfS0_S0_,@function
        .size           _Z19ConvertToLAB_kernelPiifffPfS0_S0_,(.L_x_33 - _Z19ConvertToLAB_kernelPiifffPfS0_S0_)
        .other          _Z19ConvertToLAB_kernelPiifffPfS0_S0_,@"STO_CUDA_ENTRY STV_DEFAULT"
_Z19ConvertToLAB_kernelPiifffPfS0_S0_:
.text._Z19ConvertToLAB_kernelPiifffPfS0_S0_:
[----:B------:R-:W-:Y:S01]  /*0000*/  LDC R1, c[0x0][0x37c] ;  /* 0x0000df00ff017b82 */ /* 0x000fe20000000800 */
[----:B------:R-:W-:Y:S05]  /*0010*/  EXIT ;  /* 0x000000000000794d */ /* 0x000fea0003800000 */
.L_x_0:
[----:B------:R-:W-:-:S00]  /*0020*/  BRA `(.L_x_0) ;  /* 0xfffffffc00fc7947 */ /* 0x000fc0000383ffff */
[----:B------:R-:W-:-:S00]  /*0030*/  NOP ;  /* 0x0000000000007918 */ /* 0x000fc00000000000 */
        /* <DEDUP_REMOVED lines=12> */
.L_x_33:


//--------------------- .text._Z26CalculateNewVectors_kernelPfS_S_iiPiS_S_S_ --------------------------
	.section	.text._Z26CalculateNewVectors_kernelPfS_S_iiPiS_S_S_,"ax",@progbits
	.align	128
        .global         _Z26CalculateNewVectors_kernelPfS_S_iiPiS_S_S_
        .type           _Z26CalculateNewVectors_kernelPfS_S_iiPiS_S_S_,@function
        .size           _Z26CalculateNewVectors_kernelPfS_S_iiPiS_S_S_,(.L_x_34 - _Z26CalculateNewVectors_kernelPfS_S_iiPiS_S_S_)
        .other          _Z26CalculateNewVectors_kernelPfS_S_iiPiS_S_S_,@"STO_CUDA_ENTRY STV_DEFAULT"
_Z26CalculateNewVectors_kernelPfS_S_iiPiS_S_S_:
.text._Z26CalculateNewVectors_kernelPfS_S_iiPiS_S_S_:
[----:B------:R-:W-:Y:S01]  /*0000*/  LDC R1, c[0x0][0x37c] ;  /* 0x0000df00ff017b82 */ /* 0x000fe20000000800 */
[----:B------:R-:W0:Y:S07]  /*0010*/  S2R R3, SR_TID.X ;  /* 0x0000000000037919 */ /* 0x000e2e0000002100 */
[----:B------:R-:W0:Y:S01]  /*0020*/  S2UR UR4, SR_CTAID.X ;  /* 0x00000000000479c3 */ /* 0x000e220000002500 */
[----:B------:R-:W1:Y:S07]  /*0030*/  LDCU UR5, c[0x0][0x398] ;  /* 0x00007300ff0577ac */ /* 0x000e6e0008000800 */
[----:B------:R-:W0:Y:S02]  /*0040*/  LDC R0, c[0x0][0x360] ;  /* 0x0000d800ff007b82 */ /* 0x000e240000000800 */
[----:B0-----:R-:W-:-:S05]  /*0050*/  IMAD R0, R0, UR4, R3 ;  /* 0x0000000400007c24 */ /* 0x001fca000f8e0203 */
[----:B-1----:R-:W-:-:S13]  /*0060*/  ISETP.GE.U32.AND P0, PT, R0, UR5, PT ;  /* 0x0000000500007c0c */ /* 0x002fda000bf06070 */
[----:B------:R-:W-:Y:S05]  /*0070*/  @P0 EXIT ;  /* 0x000000000000094d */ /* 0x000fea0003800000 */
[----:B------:R-:W0:Y:S01]  /*0080*/  LDC.64 R2, c[0x0][0x3a0] ;  /* 0x0000e800ff027b82 */ /* 0x000e220000000a00 */
[----:B------:R-:W1:Y:S07]  /*0090*/  LDCU.64 UR4, c[0x0][0x358] ;  /* 0x00006b00ff0477ac */ /* 0x000e6e0008000a00 */
[----:B------:R-:W2:Y:S08]  /*00a0*/  LDC.64 R4, c[0x0][0x3a8] ;  /* 0x0000ea00ff047b82 */ /* 0x000eb00000000a00 */
[----:B------:R-:W3:Y:S01]  /*00b0*/  LDC.64 R8, c[0x0][0x3b0] ;  /* 0x0000ec00ff087b82 */ /* 0x000ee20000000a00 */
[----:B0-----:R-:W-:-:S05]  /*00c0*/  IMAD.WIDE.U32 R2, R0, 0x4, R2 ;  /* 0x0000000400027825 */ /* 0x001fca00078e0002 */
[----:B-1----:R-:W2:Y:S02]  /*00d0*/  LDG.E R7, desc[UR4][R2.64] ;  /* 0x0000000402077981 */ /* 0x002ea4000c1e1900 */
[----:B--2---:R-:W-:Y:S02]  /*00e0*/  IMAD.WIDE R4, R7, 0x4, R4 ;  /* 0x0000000407047825 */ /* 0x004fe400078e0204 */
[----:B------:R-:W0:Y:S03]  /*00f0*/  LDC.64 R6, c[0x0][0x380] ;  /* 0x0000e000ff067b82 */ /* 0x000e260000000a00 */
[----:B------:R1:W2:Y:S05]  /*0100*/  LDG.E R13, desc[UR4][R4.64] ;  /* 0x00000004040d7981 */ /* 0x0002aa000c1e1900 */
[----:B-1----:R-:W1:Y:S01]  /*0110*/  LDC.64 R4, c[0x0][0x3b8] ;  /* 0x0000ee00ff047b82 */ /* 0x002e620000000a00 */
[----:B0-----:R-:W-:-:S05]  /*0120*/  IMAD.WIDE.U32 R6, R0, 0x4, R6 ;  /* 0x0000000400067825 */ /* 0x001fca00078e0006 */
[----:B--2---:R0:W-:Y:S04]  /*0130*/  STG.E desc[UR4][R6.64], R13 ;  /* 0x0000000d06007986 */ /* 0x0041e8000c101904 */
[----:B------:R-:W3:Y:S01]  /*0140*/  LDG.E R11, desc[UR4][R2.64] ;  /* 0x00000004020b7981 */ /* 0x000ee2000c1e1900 */
[----:B0-----:R-:W0:Y:S01]  /*0150*/  LDC.64 R6, c[0x0][0x390] ;  /* 0x0000e400ff067b82 */ /* 0x001e220000000a00 */
[----:B---3--:R-:W-:-:S07]  /*0160*/  IMAD.WIDE R8, R11, 0x4, R8 ;  /* 0x000000040b087825 */ /* 0x008fce00078e0208 */
[----:B------:R-:W2:Y:S01]  /*0170*/  LDC.64 R10, c[0x0][0x388] ;  /* 0x0000e200ff0a7b82 */ /* 0x000ea20000000a00 */
[----:B------:R-:W3:Y:S01]  /*0180*/  LDG.E R9, desc[UR4][R8.64] ;  /* 0x0000000408097981 */ /* 0x000ee2000c1e1900 */
[----:B--2---:R-:W-:-:S05]  /*0190*/  IMAD.WIDE.U32 R10, R0, 0x4, R10 ;  /* 0x00000004000a7825 */ /* 0x004fca00078e000a */
[----:B---3--:R-:W-:Y:S04]  /*01a0*/  STG.E desc[UR4][R10.64], R9 ;  /* 0x000000090a007986 */ /* 0x008fe8000c101904 */
[----:B------:R-:W1:Y:S02]  /*01b0*/  LDG.E R15, desc[UR4][R2.64] ;  /* 0x00000004020f7981 */ /* 0x000e64000c1e1900 */
[----:B-1----:R-:W-:-:S06]  /*01c0*/  IMAD.WIDE R4, R15, 0x4, R4 ;  /* 0x000000040f047825 */ /* 0x002fcc00078e0204 */
[----:B------:R-:W2:Y:S01]  /*01d0*/  LDG.E R5, desc[UR4][R4.64] ;  /* 0x0000000404057981 */ /* 0x000ea2000c1e1900 */
[----:B0-----:R-:W-:-:S05]  /*01e0*/  IMAD.WIDE.U32 R6, R0, 0x4, R6 ;  /* 0x0000000400067825 */ /* 0x001fca00078e0006 */
[----:B--2---:R-:W-:Y:S01]  /*01f0*/  STG.E desc[UR4][R6.64], R5 ;  /* 0x0000000506007986 */ /* 0x004fe2000c101904 */
[----:B------:R-:W-:Y:S05]  /*0200*/  EXIT ;  /* 0x000000000000794d */ /* 0x000fea0003800000 */
.L_x_1:
        /* <DEDUP_REMOVED lines=15> */
.L_x_34:


//--------------------- .text._Z34CalculateNewCentroidsGather_kernelPfS_S_iiPiS_S_S_Pb --------------------------
	.section	.text._Z34CalculateNewCentroidsGather_kernelPfS_S_iiPiS_S_S_Pb,"ax",@progbits
	.align	128
        .global         _Z34CalculateNewCentroidsGather_kernelPfS_S_iiPiS_S_S_Pb
        .type           _Z34CalculateNewCentroidsGather_kernelPfS_S_iiPiS_S_S_Pb,@function
        .size           _Z34CalculateNewCentroidsGather_kernelPfS_S_iiPiS_S_S_Pb,(.L_x_32 - _Z34CalculateNewCentroidsGather_kernelPfS_S_iiPiS_S_S_Pb)
        .other          _Z34CalculateNewCentroidsGather_kernelPfS_S_iiPiS_S_S_Pb,@"STO_CUDA_ENTRY STV_DEFAULT"
_Z34CalculateNewCentroidsGather_kernelPfS_S_iiPiS_S_S_Pb:
.text._Z34CalculateNewCentroidsGather_kernelPfS_S_iiPiS_S_S_Pb:
        /* <DEDUP_REMOVED lines=8> */
[----:B------:R-:W0:Y:S01]  /*0080*/  LDCU UR14, c[0x0][0x398] ;  /* 0x00007300ff0e77ac */ /* 0x000e220008000800 */
[----:B------:R-:W-:Y:S01]  /*0090*/  HFMA2 R0, -RZ, RZ, 0, 0 ;  /* 0x00000000ff007431 */ /* 0x000fe200000001ff */
[----:B------:R-:W-:Y:S01]  /*00a0*/  CS2R R10, SRZ ;  /* 0x00000000000a7805 */ /* 0x000fe2000001ff00 */
[----:B------:R-:W-:Y:S01]  /*00b0*/  IMAD.MOV.U32 R12, RZ, RZ, RZ ;  /* 0x000000ffff0c7224 */ /* 0x000fe200078e00ff */
[----:B------:R-:W1:Y:S01]  /*00c0*/  LDCU.64 UR16, c[0x0][0x358] ;  /* 0x00006b00ff1077ac */ /* 0x000e620008000a00 */
[----:B0-----:R-:W-:-:S09]  /*00d0*/  UISETP.NE.AND UP0, UPT, UR14, URZ, UPT ;  /* 0x000000ff0e00728c */ /* 0x001fd2000bf05270 */
[----:B-1----:R-:W-:Y:S05]  /*00e0*/  BRA.U !UP0, `(.L_x_2) ;  /* 0x0000001108287547 */ /* 0x002fea000b800000 */
[----:B------:R-:W0:Y:S01]  /*00f0*/  LDCU UR15, c[0x0][0x398] ;  /* 0x00007300ff0f77ac */ /* 0x000e220008000800 */
[----:B------:R-:W-:Y:S01]  /*0100*/  MOV R12, RZ ;  /* 0x000000ff000c7202 */ /* 0x000fe20000000f00 */
[----:B------:R-:W-:Y:S01]  /*0110*/  IMAD.MOV.U32 R0, RZ, RZ, RZ ;  /* 0x000000ffff007224 */ /* 0x000fe200078e00ff */
[----:B------:R-:W-:Y:S01]  /*0120*/  CS2R R10, SRZ ;  /* 0x00000000000a7805 */ /* 0x000fe2000001ff00 */
[----:B------:R-:W-:Y:S01]  /*0130*/  UISETP.GE.U32.AND UP0, UPT, UR14, 0x8, UPT ;  /* 0x000000080e00788c */ /* 0x000fe2000bf06070 */
[----:B------:R-:W-:Y:S01]  /*0140*/  UMOV UR4, URZ ;  /* 0x000000ff00047c82 */ /* 0x000fe20008000000 */
[----:B------:R-:W-:Y:S01]  /*0150*/  UMOV UR5, URZ ;  /* 0x000000ff00057c82 */ /* 0x000fe20008000000 */
[----:B0-----:R-:W-:-:S06]  /*0160*/  ULOP3.LUT UP1, URZ, UR15, 0x7, URZ, 0xc0, !UPT ;  /* 0x000000070fff7892 */ /* 0x001fcc000f82c0ff */
[----:B------:R-:W-:Y:S05]  /*0170*/  BRA.U !UP0, `(.L_x_3) ;  /* 0x0000000508b87547 */ /* 0x000fea000b800000 */
[----:B------:R-:W0:Y:S01]  /*0180*/  LDCU.64 UR12, c[0x0][0x3a0] ;  /* 0x00007400ff0c77ac */ /* 0x000e220008000a00 */
[----:B------:R-:W-:Y:S01]  /*0190*/  MOV R12, RZ ;  /* 0x000000ff000c7202 */ /* 0x000fe20000000f00 */
[----:B------:R-:W-:Y:S01]  /*01a0*/  IMAD.MOV.U32 R0, RZ, RZ, RZ ;  /* 0x000000ffff007224 */ /* 0x000fe200078e00ff */
[----:B------:R-:W1:Y:S01]  /*01b0*/  LDCU.128 UR4, c[0x0][0x380] ;  /* 0x00007000ff0477ac */ /* 0x000e620008000c00 */
[----:B------:R-:W2:Y:S01]  /*01c0*/  LDCU.64 UR18, c[0x0][0x390] ;  /* 0x00007200ff1277ac */ /* 0x000ea20008000a00 */
[----:B0-----:R-:W-:Y:S02]  /*01d0*/  UIADD3 UR12, UP0, UPT, UR12, 0x10, URZ ;  /* 0x000000100c0c7890 */ /* 0x001fe4000ff1e0ff */
[----:B-1----:R-:W-:Y:S02]  /*01e0*/  UIADD3 UR10, UP2, UPT, UR4, 0x10, URZ ;  /* 0x00000010040a7890 */ /* 0x002fe4000ff5e0ff */
[----:B------:R-:W-:Y:S02]  /*01f0*/  UIADD3 UR8, UP3, UPT, UR6, 0x10, URZ ;  /* 0x0000001006087890 */ /* 0x000fe4000ff7e0ff */
[----:B------:R-:W-:Y:S01]  /*0200*/  MOV R8, UR12 ;  /* 0x0000000c00087c02 */ /* 0x000fe20008000f00 */
[----:B--2---:R-:W-:-:S02]  /*0210*/  UIADD3 UR6, UP4, UPT, UR18, 0x10, URZ ;  /* 0x0000001012067890 */ /* 0x004fc4000ff9e0ff */
[----:B------:R-:W-:Y:S01]  /*0220*/  UIADD3.X UR11, UPT, UPT, URZ, UR5, URZ, UP2, !UPT ;  /* 0x00000005ff0b7290 */ /* 0x000fe200097fe4ff */
[----:B------:R-:W-:Y:S01]  /*0230*/  IMAD.U32 R4, RZ, RZ, UR10 ;  /* 0x0000000aff047e24 */ /* 0x000fe2000f8e00ff */
[----:B------:R-:W-:Y:S01]  /*0240*/  UIADD3.X UR9, UPT, UPT, URZ, UR7, URZ, UP3, !UPT ;  /* 0x00000007ff097290 */ /* 0x000fe20009ffe4ff */
[----:B------:R-:W-:Y:S01]  /*0250*/  MOV R6, UR8 ;  /* 0x0000000800067c02 */ /* 0x000fe20008000f00 */
[----:B------:R-:W-:Y:S01]  /*0260*/  UIADD3.X UR13, UPT, UPT, URZ, UR13, URZ, UP0, !UPT ;  /* 0x0000000dff0d7290 */ /* 0x000fe200087fe4ff */
[----:B------:R-:W-:Y:S01]  /*0270*/  IMAD.U32 R2, RZ, RZ, UR6 ;  /* 0x00000006ff027e24 */ /* 0x000fe2000f8e00ff */
[----:B------:R-:W-:Y:S01]  /*0280*/  UIADD3.X UR7, UPT, UPT, URZ, UR19, URZ, UP4, !UPT ;  /* 0x00000013ff077290 */ /* 0x000fe2000a7fe4ff */
[----:B------:R-:W-:Y:S01]  /*0290*/  IMAD.U32 R5, RZ, RZ, UR11 ;  /* 0x0000000bff057e24 */ /* 0x000fe2000f8e00ff */
[----:B------:R-:W-:Y:S01]  /*02a0*/  USHF.R.S32.HI UR5, URZ, 0x1f, UR14 ;  /* 0x0000001fff057899 */ /* 0x000fe2000801140e */
[----:B------:R-:W-:Y:S01]  /*02b0*/  MOV R7, UR9 ;  /* 0x0000000900077c02 */ /* 0x000fe20008000f00 */
[----:B------:R-:W-:Y:S01]  /*02c0*/  ULOP3.LUT UR4, UR14, 0xfffffff8, URZ, 0xc0, !UPT ;  /* 0xfffffff80e047892 */ /* 0x000fe2000f8ec0ff */
[----:B------:R-:W-:Y:S01]  /*02d0*/  MOV R9, UR13 ;  /* 0x0000000d00097c02 */ /* 0x000fe20008000f00 */
[----:B------:R-:W-:-:S03]  /*02e0*/  IMAD.U32 R3, RZ, RZ, UR7 ;  /* 0x00000007ff037e24 */ /* 0x000fc6000f8e00ff */
[----:B------:R-:W-:Y:S02]  /*02f0*/  UMOV UR7, UR5 ;  /* 0x0000000500077c82 */ /* 0x000fe40008000000 */
[----:B------:R-:W-:-:S05]  /*0300*/  UMOV UR6, UR4 ;  /* 0x0000000400067c82 */ /* 0x000fca0008000000 */
.L_x_4:
[----:B------:R-:W2:Y:S04]  /*0310*/  LDG.E R14, desc[UR16][R8.64+-0x10] ;  /* 0xfffff010080e7981 */ /* 0x000ea8000c1e1900 */
[----:B------:R-:W3:Y:S04]  /*0320*/  LDG.E R18, desc[UR16][R8.64+-0xc] ;  /* 0xfffff41008127981 */ /* 0x000ee8000c1e1900 */
[----:B------:R-:W4:Y:S04]  /*0330*/  LDG.E R22, desc[UR16][R8.64+-0x8] ;  /* 0xfffff81008167981 */ /* 0x000f28000c1e1900 */
[----:B------:R-:W5:Y:S04]  /*0340*/  LDG.E R16, desc[UR16][R8.64+-0x4] ;  /* 0xfffffc1008107981 */ /* 0x000f68000c1e1900 */
[----:B------:R-:W5:Y:S04]  /*0350*/  LDG.E R20, desc[UR16][R8.64] ;  /* 0x0000001008147981 */ /* 0x000f68000c1e1900 */
[----:B------:R-:W5:Y:S01]  /*0360*/  LDG.E R28, desc[UR16][R8.64+0x8] ;  /* 0x00000810081c7981 */ /* 0x000f62000c1e1900 */
[----:B--2---:R-:W-:-:S03]  /*0370*/  ISETP.NE.AND P6, PT, R14, R13, PT ;  /* 0x0000000d0e00720c */ /* 0x004fc60003fc5270 */
[----:B------:R-:W2:Y:S10]  /*0380*/  LDG.E R14, desc[UR16][R8.64+0x4] ;  /* 0x00000410080e7981 */ /* 0x000eb4000c1e1900 */
[----:B------:R-:W2:Y:S01]  /*0390*/  @!P6 LDG.E R23, desc[UR16][R4.64+-0x10] ;  /* 0xfffff0100417e981 */ /* 0x000ea2000c1e1900 */
[----:B---3--:R-:W-:-:S02]  /*03a0*/  ISETP.NE.AND P0, PT, R18, R13, PT ;  /* 0x0000000d1200720c */ /* 0x008fc40003f05270 */
[-C--:B----4-:R-:W-:Y:S01]  /*03b0*/  ISETP.NE.AND P1, PT, R22, R13.reuse, PT ;  /* 0x0000000d1600720c */ /* 0x090fe20003f25270 */
[----:B------:R-:W3:Y:S01]  /*03c0*/  @!P6 LDG.E R26, desc[UR16][R6.64+-0x10] ;  /* 0xfffff010061ae981 */ /* 0x000ee2000c1e1900 */
[----:B-----5:R-:W-:-:S03]  /*03d0*/  ISETP.NE.AND P2, PT, R16, R13, PT ;  /* 0x0000000d1000720c */ /* 0x020fc60003f45270 */
[----:B------:R-:W4:Y:S04]  /*03e0*/  @!P6 LDG.E R15, desc[UR16][R2.64+-0x10] ;  /* 0xfffff010020fe981 */ /* 0x000f28000c1e1900 */
[----:B------:R-:W5:Y:S04]  /*03f0*/  LDG.E R16, desc[UR16][R8.64+0xc] ;  /* 0x00000c1008107981 */ /* 0x000f68000c1e1900 */
[----:B------:R-:W5:Y:S04]  /*0400*/  @!P0 LDG.E R17, desc[UR16][R4.64+-0xc] ;  /* 0xfffff41004118981 */ /* 0x000f68000c1e1900 */
[----:B------:R-:W5:Y:S04]  /*0410*/  @!P0 LDG.E R24, desc[UR16][R6.64+-0xc] ;  /* 0xfffff41006188981 */ /* 0x000f68000c1e1900 */
[----:B------:R-:W5:Y:S01]  /*0420*/  @!P0 LDG.E R19, desc[UR16][R2.64+-0xc] ;  /* 0xfffff41002138981 */ /* 0x000f62000c1e1900 */
[----:B------:R-:W-:-:S03]  /*0430*/  ISETP.NE.AND P3, PT, R20, R13, PT ;  /* 0x0000000d1400720c */ /* 0x000fc60003f65270 */
[----:B------:R-:W5:Y:S04]  /*0440*/  @!P1 LDG.E R21, desc[UR16][R4.64+-0x8] ;  /* 0xfffff81004159981 */ /* 0x000f68000c1e1900 */
[----:B------:R-:W5:Y:S04]  /*0450*/  @!P1 LDG.E R18, desc[UR16][R6.64+-0x8] ;  /* 0xfffff81006129981 */ /* 0x000f68000c1e1900 */
[----:B------:R-:W5:Y:S04]  /*0460*/  @!P2 LDG.E R25, desc[UR16][R4.64+-0x4] ;  /* 0xfffffc100419a981 */ /* 0x000f68000c1e1900 */
[----:B------:R-:W5:Y:S01]  /*0470*/  @!P2 LDG.E R20, desc[UR16][R6.64+-0x4] ;  /* 0xfffffc100614a981 */ /* 0x000f62000c1e1900 */
[----:B------:R-:W-:-:S03]  /*0480*/  ISETP.NE.AND P5, PT, R28, R13, PT ;  /* 0x0000000d1c00720c */ /* 0x000fc60003fa5270 */
[----:B------:R-:W5:Y:S01]  /*0490*/  @!P2 LDG.E R29, desc[UR16][R2.64+-0x4] ;  /* 0xfffffc10021da981 */ /* 0x000f62000c1e1900 */
[----:B------:R-:W-:-:S03]  /*04a0*/  @!P6 IADD3 R0, PT, PT, R0, 0x1, RZ ;  /* 0x000000010000e810 */ /* 0x000fc60007ffe0ff */
[----:B------:R-:W5:Y:S01]  /*04b0*/  @!P3 LDG.E R22, desc[UR16][R4.64] ;  /* 0x000000100416b981 */ /* 0x000f62000c1e1900 */
[----:B--2---:R-:W-:-:S03]  /*04c0*/  @!P6 FADD R10, R10, R23 ;  /* 0x000000170a0ae221 */ /* 0x004fc60000000000 */
[----:B------:R-:W2:Y:S01]  /*04d0*/  @!P1 LDG.E R23, desc[UR16][R2.64+-0x8] ;  /* 0xfffff81002179981 */ /* 0x000ea2000c1e1900 */
[----:B------:R-:W-:Y:S01]  /*04e0*/  ISETP.NE.AND P4, PT, R14, R13, PT ;  /* 0x0000000d0e00720c */ /* 0x000fe20003f85270 */
[----:B---3--:R-:W-:Y:S02]  /*04f0*/  @!P6 FADD R11, R11, R26 ;  /* 0x0000001a0b0be221 */ /* 0x008fe40000000000 */
[----:B------:R-:W3:Y:S01]  /*0500*/  @!P3 LDG.E R14, desc[UR16][R6.64] ;  /* 0x00000010060eb981 */ /* 0x000ee2000c1e1900 */
[----:B----4-:R-:W-:-:S03]  /*0510*/  @!P6 FADD R12, R12, R15 ;  /* 0x0000000f0c0ce221 */ /* 0x010fc60000000000 */
[----:B------:R-:W4:Y:S01]  /*0520*/  @!P3 LDG.E R15, desc[UR16][R2.64] ;  /* 0x00000010020fb981 */ /* 0x000f22000c1e1900 */
[----:B-----5:R-:W-:Y:S01]  /*0530*/  ISETP.NE.AND P6, PT, R16, R13, PT ;  /* 0x0000000d1000720c */ /* 0x020fe20003fc5270 */
[----:B------:R-:W-:-:S04]  /*0540*/  @!P0 FADD R10, R10, R17 ;  /* 0x000000110a0a8221 */ /* 0x000fc80000000000 */
[----:B------:R-:W5:Y:S01]  /*0550*/  @!P4 LDG.E R16, desc[UR16][R6.64+0x4] ;  /* 0x000004100610c981 */ /* 0x000f62000c1e1900 */
[----:B------:R-:W-:-:S03]  /*0560*/  @!P0 FADD R11, R11, R24 ;  /* 0x000000180b0b8221 */ /* 0x000fc60000000000 */
[----:B------:R-:W5:Y:S01]  /*0570*/  @!P4 LDG.E R17, desc[UR16][R4.64+0x4] ;  /* 0x000004100411c981 */ /* 0x000f62000c1e1900 */
[----:B------:R-:W-:-:S03]  /*0580*/  @!P0 FADD R12, R12, R19 ;  /* 0x000000130c0c8221 */ /* 0x000fc60000000000 */
[----:B------:R-:W5:Y:S04]  /*0590*/  @!P6 LDG.E R27, desc[UR16][R2.64+0xc] ;  /* 0x00000c10021be981 */ /* 0x000f68000c1e1900 */
[----:B------:R-:W5:Y:S01]  /*05a0*/  @!P4 LDG.E R19, desc[UR16][R2.64+0x4] ;  /* 0x000004100213c981 */ /* 0x000f62000c1e1900 */
[----:B------:R-:W-:Y:S01]  /*05b0*/  @!P1 FADD R10, R10, R21 ;  /* 0x000000150a0a9221 */ /* 0x000fe20000000000 */
[----:B------:R-:W-:Y:S02]  /*05c0*/  @!P1 FADD R11, R11, R18 ;  /* 0x000000120b0b9221 */ /* 0x000fe40000000000 */
[----:B------:R-:W5:Y:S04]  /*05d0*/  @!P5 LDG.E R21, desc[UR16][R4.64+0x8] ;  /* 0x000008100415d981 */ /* 0x000f68000c1e1900 */
[----:B------:R-:W5:Y:S01]  /*05e0*/  @!P5 LDG.E R18, desc[UR16][R6.64+0x8] ;  /* 0x000008100612d981 */ /* 0x000f62000c1e1900 */
[----:B------:R-:W-:Y:S01]  /*05f0*/  @!P2 FADD R10, R10, R25 ;  /* 0x000000190a0aa221 */ /* 0x000fe20000000000 */
[----:B------:R-:W-:-:S02]  /*0600*/  @!P2 FADD R11, R11, R20 ;  /* 0x000000140b0ba221 */ /* 0x000fc40000000000 */
[----:B------:R0:W5:Y:S04]  /*0610*/  @!P6 LDG.E R25, desc[UR16][R4.64+0xc] ;  /* 0x00000c100419e981 */ /* 0x000168000c1e1900 */
[----:B------:R1:W5:Y:S01]  /*0620*/  @!P6 LDG.E R20, desc[UR16][R6.64+0xc] ;  /* 0x00000c100614e981 */ /* 0x000362000c1e1900 */
[----:B--2---:R-:W-:-:S03]  /*0630*/  @!P1 FADD R12, R12, R23 ;  /* 0x000000170c0c9221 */ /* 0x004fc60000000000 */
[----:B------:R2:W2:Y:S01]  /*0640*/  @!P5 LDG.E R23, desc[UR16][R2.64+0x8] ;  /* 0x000008100217d981 */ /* 0x0004a2000c1e1900 */
[----:B------:R-:W-:Y:S01]  /*0650*/  @!P0 VIADD R0, R0, 0x1 ;  /* 0x0000000100008836 */ /* 0x000fe20000000000 */
[----:B------:R-:W-:-:S04]  /*0660*/  IADD3 R8, P0, PT, R8, 0x20, RZ ;  /* 0x0000002008087810 */ /* 0x000fc80007f1e0ff */
[----:B------:R-:W-:Y:S01]  /*0670*/  @!P1 IADD3 R0, PT, PT, R0, 0x1, RZ ;  /* 0x0000000100009810 */ /* 0x000fe20007ffe0ff */
[----:B------:R-:W-:Y:S01]  /*0680*/  UIADD3 UR6, UP0, UPT, UR6, -0x8, URZ ;  /* 0xfffffff806067890 */ /* 0x000fe2000ff1e0ff */
[----:B------:R-:W-:-:S03]  /*0690*/  IADD3.X R9, PT, PT, RZ, R9, RZ, P0, !PT ;  /* 0x00000009ff097210 */ /* 0x000fc600007fe4ff */
[----:B------:R-:W-:Y:S01]  /*06a0*/  @!P2 VIADD R0, R0, 0x1 ;  /* 0x000000010000a836 */ /* 0x000fe20000000000 */
[----:B0-----:R-:W-:Y:S01]  /*06b0*/  IADD3 R4, P0, PT, R4, 0x20, RZ ;  /* 0x0000002004047810 */ /* 0x001fe20007f1e0ff */
[----:B------:R-:W-:Y:S01]  /*06c0*/  @!P2 FADD R12, R12, R29 ;  /* 0x0000001d0c0ca221 */ /* 0x000fe20000000000 */
[----:B------:R-:W-:Y:S02]  /*06d0*/  UIADD3.X UR7, UPT, UPT, UR7, -0x1, URZ, UP0, !UPT ;  /* 0xffffffff07077890 */ /* 0x000fe400087fe4ff */
[----:B------:R-:W-:Y:S01]  /*06e0*/  @!P3 IADD3 R0, PT, PT, R0, 0x1, RZ ;  /* 0x000000010000b810 */ /* 0x000fe20007ffe0ff */
[----:B------:R-:W-:Y:S01]  /*06f0*/  UISETP.NE.U32.AND UP0, UPT, UR6, URZ, UPT ;  /* 0x000000ff0600728c */ /* 0x000fe2000bf05070 */
[----:B------:R-:W-:Y:S01]  /*0700*/  @!P3 FADD R10, R10, R22 ;  /* 0x000000160a0ab221 */ /* 0x000fe20000000000 */
[----:B---3--:R-:W-:Y:S01]  /*0710*/  @!P3 FADD R11, R11, R14 ;  /* 0x0000000e0b0bb221 */ /* 0x008fe20000000000 */
[----:B----4-:R-:W-:Y:S01]  /*0720*/  @!P3 FADD R12, R12, R15 ;  /* 0x0000000f0c0cb221 */ /* 0x010fe20000000000 */
[----:B------:R-:W-:Y:S01]  /*0730*/  IMAD.X R5, RZ, RZ, R5, P0 ;  /* 0x000000ffff057224 */ /* 0x000fe200000e0605 */
[----:B------:R-:W-:Y:S01]  /*0740*/  UISETP.NE.AND.EX UP0, UPT, UR7, URZ, UPT, UP0 ;  /* 0x000000ff0700728c */ /* 0x000fe2000bf05300 */
[----:B-1----:R-:W-:Y:S01]  /*0750*/  IADD3 R6, P0, PT, R6, 0x20, RZ ;  /* 0x0000002006067810 */ /* 0x002fe20007f1e0ff */
[----:B------:R-:W-:-:S02]  /*0760*/  @!P4 VIADD R0, R0, 0x1 ;  /* 0x000000010000c836 */ /* 0x000fc40000000000 */
[----:B-----5:R-:W-:Y:S01]  /*0770*/  @!P4 FADD R10, R10, R17 ;  /* 0x000000110a0ac221 */ /* 0x020fe20000000000 */
[----:B------:R-:W-:Y:S01]  /*0780*/  @!P4 FADD R11, R11, R16 ;  /* 0x000000100b0bc221 */ /* 0x000fe20000000000 */
[----:B------:R-:W-:Y:S01]  /*0790*/  @!P4 FADD R12, R12, R19 ;  /* 0x000000130c0cc221 */ /* 0x000fe20000000000 */
[----:B------:R-:W-:Y:S01]  /*07a0*/  IADD3.X R7, PT, PT, RZ, R7, RZ, P0, !PT ;  /* 0x00000007ff077210 */ /* 0x000fe200007fe4ff */
[----:B------:R-:W-:Y:S01]  /*07b0*/  @!P5 FADD R10, R10, R21 ;  /* 0x000000150a0ad221 */ /* 0x000fe20000000000 */
[----:B--2---:R-:W-:Y:S02]  /*07c0*/  IADD3 R2, P0, PT, R2, 0x20, RZ ;  /* 0x0000002002027810 */ /* 0x004fe40007f1e0ff */
[----:B------:R-:W-:Y:S01]  /*07d0*/  @!P5 IADD3 R0, PT, PT, R0, 0x1, RZ ;  /* 0x000000010000d810 */ /* 0x000fe20007ffe0ff */
[----:B------:R-:W-:Y:S02]  /*07e0*/  @!P5 FADD R11, R11, R18 ;  /* 0x000000120b0bd221 */ /* 0x000fe40000000000 */
[----:B------:R-:W-:-:S02]  /*07f0*/  IMAD.X R3, RZ, RZ, R3, P0 ;  /* 0x000000ffff037224 */ /* 0x000fc400000e0603 */
[----:B------:R-:W-:Y:S01]  /*0800*/  @!P6 FADD R10, R10, R25 ;  /* 0x000000190a0ae221 */ /* 0x000fe20000000000 */
[----:B------:R-:W-:Y:S02]  /*0810*/  @!P6 VIADD R0, R0, 0x1 ;  /* 0x000000010000e836 */ /* 0x000fe40000000000 */
[----:B------:R-:W-:Y:S01]  /*0820*/  @!P6 FADD R11, R11, R20 ;  /* 0x000000140b0be221 */ /* 0x000fe20000000000 */
[----:B------:R-:W-:-:S04]  /*0830*/  @!P5 FADD R12, R12, R23 ;  /* 0x000000170c0cd221 */ /* 0x000fc80000000000 */
[----:B------:R-:W-:Y:S01]  /*0840*/  @!P6 FADD R12, R12, R27 ;  /* 0x0000001b0c0ce221 */ /* 0x000fe20000000000 */
[----:B------:R-:W-:Y:S06]  /*0850*/  BRA.U UP0, `(.L_x_4) ;  /* 0xfffffff900ac7547 */ /* 0x000fec000b83ffff */
.L_x_3:
[----:B------:R-:W-:Y:S05]  /*0860*/  BRA.U !UP1, `(.L_x_2) ;  /* 0x0000000909487547 */ /* 0x000fea000b800000 */
[----:B------:R-:W-:Y:S02]  /*0870*/  ULOP3.LUT UR6, UR15, 0x7, URZ, 0xc0, !UPT ;  /* 0x000000070f067892 */ /* 0x000fe4000f8ec0ff */
[----:B------:R-:W-:Y:S02]  /*0880*/  ULOP3.LUT UP1, UR14, UR15, 0x3, URZ, 0xc0, !UPT ;  /* 0x000000030f0e7892 */ /* 0x000fe4000f82c0ff */
[----:B------:R-:W-:-:S04]  /*0890*/  UIADD3 UR6, UP0, UPT, UR6, -0x1, URZ ;  /* 0xffffffff06067890 */ /* 0x000fc8000ff1e0ff */
[----:B------:R-:W-:Y:S02]  /*08a0*/  UIADD3.X UR7, UPT, UPT, URZ, -0x1, URZ, UP0, !UPT ;  /* 0xffffffffff077890 */ /* 0x000fe400087fe4ff */
[----:B------:R-:W-:-:S04]  /*08b0*/  UISETP.GE.U32.AND UP0, UPT, UR6, 0x3, UPT ;  /* 0x000000030600788c */ /* 0x000fc8000bf06070 */
[----:B------:R-:W-:-:S09]  /*08c0*/  UISETP.GE.U32.AND.EX UP0, UPT, UR7, URZ, UPT, UP0 ;  /* 0x000000ff0700728c */ /* 0x000fd2000bf06100 */
[----:B------:R-:W-:Y:S05]  /*08d0*/  BRA.U !UP0, `(.L_x_5) ;  /* 0x0000000108ec7547 */ /* 0x000fea000b800000 */
[----:B------:R-:W0:Y:S01]  /*08e0*/  LDCU.64 UR8, c[0x0][0x3a0] ;  /* 0x00007400ff0877ac */ /* 0x000e220008000a00 */
[----:B------:R-:W-:Y:S02]  /*08f0*/  USHF.L.U32 UR6, UR4, 0x2, URZ ;  /* 0x0000000204067899 */ /* 0x000fe400080006ff */
[----:B------:R-:W-:Y:S01]  /*0900*/  USHF.L.U64.HI UR7, UR4, 0x2, UR5 ;  /* 0x0000000204077899 */ /* 0x000fe20008010205 */
[----:B------:R-:W1:Y:S01]  /*0910*/  LDCU.128 UR20, c[0x0][0x380] ;  /* 0x00007000ff1477ac */ /* 0x000e620008000c00 */
[----:B------:R-:W2:Y:S01]  /*0920*/  LDCU.64 UR12, c[0x0][0x390] ;  /* 0x00007200ff0c77ac */ /* 0x000ea20008000a00 */
[----:B0-----:R-:W-:-:S04]  /*0930*/  UIADD3 UR8, UP0, UPT, UR6, UR8, URZ ;  /* 0x0000000806087290 */ /* 0x001fc8000ff1e0ff */
[----:B------:R-:W-:Y:S02]  /*0940*/  UIADD3.X UR9, UPT, UPT, UR7, UR9, URZ, UP0, !UPT ;  /* 0x0000000907097290 */ /* 0x000fe400087fe4ff */
[----:B------:R-:W-:-:S04]  /*0950*/  MOV R2, UR8 ;  /* 0x0000000800027c02 */ /* 0x000fc80008000f00 */
[----:B------:R-:W-:-:S05]  /*0960*/  IMAD.U32 R3, RZ, RZ, UR9 ;  /* 0x00000009ff037e24 */ /* 0x000fca000f8e00ff */
[----:B------:R-:W3:Y:S04]  /*0970*/  LDG.E R4, desc[UR16][R2.64] ;  /* 0x0000001002047981 */ /* 0x000ee8000c1e1900 */
[----:B------:R-:W4:Y:S04]  /*0980*/  LDG.E R6, desc[UR16][R2.64+0x4] ;  /* 0x0000041002067981 */ /* 0x000f28000c1e1900 */
[----:B------:R-:W5:Y:S04]  /*0990*/  LDG.E R8, desc[UR16][R2.64+0x8] ;  /* 0x0000081002087981 */ /* 0x000f68000c1e1900 */
[----:B------:R0:W5:Y:S01]  /*09a0*/  LDG.E R14, desc[UR16][R2.64+0xc] ;  /* 0x00000c10020e7981 */ /* 0x000162000c1e1900 */
[----:B-1----:R-:W-:-:S02]  /*09b0*/  UIADD3 UR8, UP0, UPT, UR6, UR20, URZ ;  /* 0x0000001406087290 */ /* 0x002fc4000ff1e0ff */
[----:B------:R-:W-:Y:S02]  /*09c0*/  UIADD3 UR9, UP2, UPT, UR6, UR22, URZ ;  /* 0x0000001606097290 */ /* 0x000fe4000ff5e0ff */
[----:B--2---:R-:W-:Y:S02]  /*09d0*/  UIADD3 UR11, UP3, UPT, UR6, UR12, URZ ;  /* 0x0000000c060b7290 */ /* 0x004fe4000ff7e0ff */
[----:B------:R-:W-:Y:S02]  /*09e0*/  UIADD3.X UR6, UPT, UPT, UR7, UR21, URZ, UP0, !UPT ;  /* 0x0000001507067290 */ /* 0x000fe400087fe4ff */
[----:B------:R-:W-:Y:S02]  /*09f0*/  UIADD3.X UR10, UPT, UPT, UR7, UR23, URZ, UP2, !UPT ;  /* 0x00000017070a7290 */ /* 0x000fe400097fe4ff */
[----:B------:R-:W-:Y:S01]  /*0a00*/  UIADD3.X UR7, UPT, UPT, UR7, UR13, URZ, UP3, !UPT ;  /* 0x0000000d07077290 */ /* 0x000fe20009ffe4ff */
[----:B0-----:R-:W-:Y:S02]  /*0a10*/  IMAD.U32 R2, RZ, RZ, UR11 ;  /* 0x0000000bff027e24 */ /* 0x001fe4000f8e00ff */
[----:B------:R-:W-:Y:S01]  /*0a20*/  IMAD.U32 R7, RZ, RZ, UR6 ;  /* 0x00000006ff077e24 */ /* 0x000fe2000f8e00ff */
[----:B------:R-:W-:-:S02]  /*0a30*/  MOV R5, UR10 ;  /* 0x0000000a00057c02 */ /* 0x000fc40008000f00 */
[----:B------:R-:W-:Y:S01]  /*0a40*/  IMAD.U32 R3, RZ, RZ, UR7 ;  /* 0x00000007ff037e24 */ /* 0x000fe2000f8e00ff */
[-C--:B---3--:R-:W-:Y:S02]  /*0a50*/  ISETP.NE.AND P0, PT, R4, R13.reuse, PT ;  /* 0x0000000d0400720c */ /* 0x088fe40003f05270 */
[----:B------:R-:W-:Y:S02]  /*0a60*/  MOV R4, UR9 ;  /* 0x0000000900047c02 */ /* 0x000fe40008000f00 */
[-C--:B----4-:R-:W-:Y:S02]  /*0a70*/  ISETP.NE.AND P1, PT, R6, R13.reuse, PT ;  /* 0x0000000d0600720c */ /* 0x090fe40003f25270 */
[----:B------:R-:W-:Y:S02]  /*0a80*/  MOV R6, UR8 ;  /* 0x0000000800067c02 */ /* 0x000fe40008000f00 */
[-C--:B-----5:R-:W-:Y:S02]  /*0a90*/  ISETP.NE.AND P2, PT, R8, R13.reuse, PT ;  /* 0x0000000d0800720c */ /* 0x0a0fe40003f45270 */
[----:B------:R-:W-:-:S03]  /*0aa0*/  ISETP.NE.AND P3, PT, R14, R13, PT ;  /* 0x0000000d0e00720c */ /* 0x000fc60003f65270 */
[----:B------:R-:W2:Y:S04]  /*0ab0*/  @!P0 LDG.E R9, desc[UR16][R6.64] ;  /* 0x0000001006098981 */ /* 0x000ea8000c1e1900 */
[----:B------:R-:W3:Y:S04]  /*0ac0*/  @!P0 LDG.E R8, desc[UR16][R4.64] ;  /* 0x0000001004088981 */ /* 0x000ee8000c1e1900 */
[----:B------:R-:W4:Y:S04]  /*0ad0*/  @!P0 LDG.E R15, desc[UR16][R2.64] ;  /* 0x00000010020f8981 */ /* 0x000f28000c1e1900 */
[----:B------:R-:W5:Y:S04]  /*0ae0*/  @!P1 LDG.E R17, desc[UR16][R6.64+0x4] ;  /* 0x0000041006119981 */ /* 0x000f68000c1e1900 */
[----:B------:R-:W5:Y:S04]  /*0af0*/  @!P1 LDG.E R14, desc[UR16][R4.64+0x4] ;  /* 0x00000410040e9981 */ /* 0x000f68000c1e1900 */
[----:B------:R-:W5:Y:S04]  /*0b00*/  @!P1 LDG.E R19, desc[UR16][R2.64+0x4] ;  /* 0x0000041002139981 */ /* 0x000f68000c1e1900 */
[----:B------:R-:W5:Y:S04]  /*0b10*/  @!P2 LDG.E R21, desc[UR16][R6.64+0x8] ;  /* 0x000008100615a981 */ /* 0x000f68000c1e1900 */
[----:B------:R-:W5:Y:S04]  /*0b20*/  @!P2 LDG.E R16, desc[UR16][R4.64+0x8] ;  /* 0x000008100410a981 */ /* 0x000f68000c1e1900 */
[----:B------:R-:W5:Y:S04]  /*0b30*/  @!P2 LDG.E R23, desc[UR16][R2.64+0x8] ;  /* 0x000008100217a981 */ /* 0x000f68000c1e1900 */
[----:B------:R-:W5:Y:S04]  /*0b40*/  @!P3 LDG.E R25, desc[UR16][R6.64+0xc] ;  /* 0x00000c100619b981 */ /* 0x000f68000c1e1900 */
[----:B------:R-:W5:Y:S04]  /*0b50*/  @!P3 LDG.E R18, desc[UR16][R4.64+0xc] ;  /* 0x00000c100412b981 */ /* 0x000f68000c1e1900 */
[----:B------:R-:W5:Y:S01]  /*0b60*/  @!P3 LDG.E R27, desc[UR16][R2.64+0xc] ;  /* 0x00000c10021bb981 */ /* 0x000f62000c1e1900 */
[----:B------:R-:W-:-:S05]  /*0b70*/  @!P0 IADD3 R0, PT, PT, R0, 0x1, RZ ;  /* 0x0000000100008810 */ /* 0x000fca0007ffe0ff */
[----:B------:R-:W-:Y:S01]  /*0b80*/  @!P1 VIADD R0, R0, 0x1 ;  /* 0x0000000100009836 */ /* 0x000fe20000000000 */
[----:B------:R-:W-:-:S04]  /*0b90*/  UIADD3 UR4, UP0, UPT, UR4, 0x4, URZ ;  /* 0x0000000404047890 */ /* 0x000fc8000ff1e0ff */
[----:B------:R-:W-:Y:S01]  /*0ba0*/  @!P2 IADD3 R0, PT, PT, R0, 0x1, RZ ;  /* 0x000000010000a810 */ /* 0x000fe20007ffe0ff */
[----:B------:R-:W-:-:S04]  /*0bb0*/  UIADD3.X UR5, UPT, UPT, URZ, UR5, URZ, UP0, !UPT ;  /* 0x00000005ff057290 */ /* 0x000fc800087fe4ff */
[----:B------:R-:W-:Y:S02]  /*0bc0*/  @!P3 VIADD R0, R0, 0x1 ;  /* 0x000000010000b836 */ /* 0x000fe40000000000 */
[----:B--2---:R-:W-:Y:S01]  /*0bd0*/  @!P0 FADD R10, R10, R9 ;  /* 0x000000090a0a8221 */ /* 0x004fe20000000000 */
[----:B---3--:R-:W-:Y:S01]  /*0be0*/  @!P0 FADD R11, R11, R8 ;  /* 0x000000080b0b8221 */ /* 0x008fe20000000000 */
[----:B----4-:R-:W-:Y:S02]  /*0bf0*/  @!P0 FADD R12, R12, R15 ;  /* 0x0000000f0c0c8221 */ /* 0x010fe40000000000 */
[----:B-----5:R-:W-:Y:S01]  /*0c00*/  @!P1 FADD R10, R10, R17 ;  /* 0x000000110a0a9221 */ /* 0x020fe20000000000 */
[----:B------:R-:W-:Y:S01]  /*0c10*/  @!P1 FADD R11, R11, R14 ;  /* 0x0000000e0b0b9221 */ /* 0x000fe20000000000 */
[----:B------:R-:W-:Y:S02]  /*0c20*/  @!P1 FADD R12, R12, R19 ;  /* 0x000000130c0c9221 */ /* 0x000fe40000000000 */
[----:B------:R-:W-:Y:S01]  /*0c30*/  @!P2 FADD R10, R10, R21 ;  /* 0x000000150a0aa221 */ /* 0x000fe20000000000 */
[----:B------:R-:W-:Y:S01]  /*0c40*/  @!P2 FADD R11, R11, R16 ;  /* 0x000000100b0ba221 */ /* 0x000fe20000000000 */
[----:B------:R-:W-:-:S02]  /*0c50*/  @!P2 FADD R12, R12, R23 ;  /* 0x000000170c0ca221 */ /* 0x000fc40000000000 */
[----:B------:R-:W-:Y:S01]  /*0c60*/  @!P3 FADD R10, R10, R25 ;  /* 0x000000190a0ab221 */ /* 0x000fe20000000000 */
[----:B------:R-:W-:Y:S01]  /*0c70*/  @!P3 FADD R11, R11, R18 ;  /* 0x000000120b0bb221 */ /* 0x000fe20000000000 */
[----:B------:R-:W-:-:S07]  /*0c80*/  @!P3 FADD R12, R12, R27 ;  /* 0x0000001b0c0cb221 */ /* 0x000fce0000000000 */
.L_x_5:
[----:B------:R-:W-:Y:S05]  /*0c90*/  BRA.U !UP1, `(.L_x_2) ;  /* 0x00000005093c7547 */ /* 0x000fea000b800000 */
[----:B------:R-:W-:Y:S02]  /*0ca0*/  UISETP.NE.AND UP1, UPT, UR14, 0x1, UPT ;  /* 0x000000010e00788c */ /* 0x000fe4000bf25270 */
[----:B------:R-:W-:-:S04]  /*0cb0*/  ULOP3.LUT UR6, UR15, 0x1, URZ, 0xc0, !UPT ;  /* 0x000000010f067892 */ /* 0x000fc8000f8ec0ff */
[----:B------:R-:W-:-:S03]  /*0cc0*/  UISETP.NE.U32.AND UP0, UPT, UR6, 0x1, UPT ;  /* 0x000000010600788c */ /* 0x000fc6000bf05070 */
[----:B------:R-:W-:Y:S08]  /*0cd0*/  BRA.U !UP1, `(.L_x_6) ;  /* 0x0000000109a47547 */ /* 0x000ff0000b800000 */
[----:B------:R-:W0:Y:S01]  /*0ce0*/  LDCU.64 UR8, c[0x0][0x3a0] ;  /* 0x00007400ff0877ac */ /* 0x000e220008000a00 */
[----:B------:R-:W-:Y:S02]  /*0cf0*/  USHF.L.U32 UR7, UR4, 0x2, URZ ;  /* 0x0000000204077899 */ /* 0x000fe400080006ff */
[----:B------:R-:W-:Y:S01]  /*0d00*/  USHF.L.U64.HI UR6, UR4, 0x2, UR5 ;  /* 0x0000000204067899 */ /* 0x000fe20008010205 */
[----:B------:R-:W1:Y:S01]  /*0d10*/  LDCU.64 UR12, c[0x0][0x390] ;  /* 0x00007200ff0c77ac */ /* 0x000e620008000a00 */
[----:B0-----:R-:W-:-:S04]  /*0d20*/  UIADD3 UR8, UP1, UPT, UR7, UR8, URZ ;  /* 0x0000000807087290 */ /* 0x001fc8000ff3e0ff */
[----:B------:R-:W-:Y:S02]  /*0d30*/  UIADD3.X UR9, UPT, UPT, UR6, UR9, URZ, UP1, !UPT ;  /* 0x0000000906097290 */ /* 0x000fe40008ffe4ff */
[----:B------:R-:W-:-:S04]  /*0d40*/  MOV R2, UR8 ;  /* 0x0000000800027c02 */ /* 0x000fc80008000f00 */
[----:B------:R-:W-:-:S05]  /*0d50*/  IMAD.U32 R3, RZ, RZ, UR9 ;  /* 0x00000009ff037e24 */ /* 0x000fca000f8e00ff */
[----:B------:R-:W2:Y:S01]  /*0d60*/  LDG.E R4, desc[UR16][R2.64] ;  /* 0x0000001002047981 */ /* 0x000ea2000c1e1900 */
[----:B------:R-:W0:Y:S03]  /*0d70*/  LDCU.128 UR8, c[0x0][0x380] ;  /* 0x00007000ff0877ac */ /* 0x000e260008000c00 */
[----:B------:R3:W4:Y:S01]  /*0d80*/  LDG.E R6, desc[UR16][R2.64+0x4] ;  /* 0x0000041002067981 */ /* 0x000722000c1e1900 */
[----:B-1----:R-:W-:-:S04]  /*0d90*/  UIADD3 UR12, UP3, UPT, UR7, UR12, URZ ;  /* 0x0000000c070c7290 */ /* 0x002fc8000ff7e0ff */
[----:B------:R-:W-:-:S06]  /*0da0*/  UIADD3.X UR13, UPT, UPT, UR6, UR13, URZ, UP3, !UPT ;  /* 0x0000000d060d7290 */ /* 0x000fcc0009ffe4ff */
[----:B------:R-:W-:Y:S01]  /*0db0*/  IMAD.U32 R7, RZ, RZ, UR13 ;  /* 0x0000000dff077e24 */ /* 0x000fe2000f8e00ff */
[----:B0-----:R-:W-:Y:S02]  /*0dc0*/  UIADD3 UR8, UP1, UPT, UR7, UR8, URZ ;  /* 0x0000000807087290 */ /* 0x001fe4000ff3e0ff */
[----:B------:R-:W-:Y:S02]  /*0dd0*/  UIADD3 UR10, UP2, UPT, UR7, UR10, URZ ;  /* 0x0000000a070a7290 */ /* 0x000fe4000ff5e0ff */
[----:B------:R-:W-:Y:S02]  /*0de0*/  UIADD3.X UR9, UPT, UPT, UR6, UR9, URZ, UP1, !UPT ;  /* 0x0000000906097290 */ /* 0x000fe40008ffe4ff */
[----:B------:R-:W-:Y:S01]  /*0df0*/  UIADD3.X UR11, UPT, UPT, UR6, UR11, URZ, UP2, !UPT ;  /* 0x0000000b060b7290 */ /* 0x000fe200097fe4ff */
[----:B---3--:R-:W-:-:S03]  /*0e00*/  MOV R2, UR8 ;  /* 0x0000000800027c02 */ /* 0x008fc60008000f00 */
[----:B------:R-:W-:Y:S02]  /*0e10*/  IMAD.U32 R3, RZ, RZ, UR9 ;  /* 0x00000009ff037e24 */ /* 0x000fe4000f8e00ff */
[----:B------:R-:W-:Y:S02]  /*0e20*/  MOV R5, UR11 ;  /* 0x0000000b00057c02 */ /* 0x000fe40008000f00 */
[-C--:B--2---:R-:W-:Y:S01]  /*0e30*/  ISETP.NE.AND P0, PT, R4, R13.reuse, PT ;  /* 0x0000000d0400720c */ /* 0x084fe20003f05270 */
[----:B------:R-:W-:Y:S01]  /*0e40*/  IMAD.U32 R4, RZ, RZ, UR10 ;  /* 0x0000000aff047e24 */ /* 0x000fe2000f8e00ff */
[----:B----4-:R-:W-:Y:S02]  /*0e50*/  ISETP.NE.AND P1, PT, R6, R13, PT ;  /* 0x0000000d0600720c */ /* 0x010fe40003f25270 */
[----:B------:R-:W-:-:S09]  /*0e60*/  MOV R6, UR12 ;  /* 0x0000000c00067c02 */ /* 0x000fd20008000f00 */
[----:B------:R-:W2:Y:S04]  /*0e70*/  @!P0 LDG.E R9, desc[UR16][R2.64] ;  /* 0x0000001002098981 */ /* 0x000ea8000c1e1900 */
[----:B------:R-:W3:Y:S04]  /*0e80*/  @!P0 LDG.E R8, desc[UR16][R4.64] ;  /* 0x0000001004088981 */ /* 0x000ee8000c1e1900 */
[----:B------:R-:W4:Y:S04]  /*0e90*/  @!P0 LDG.E R15, desc[UR16][R6.64] ;  /* 0x00000010060f8981 */ /* 0x000f28000c1e1900 */
[----:B------:R-:W5:Y:S04]  /*0ea0*/  @!P1 LDG.E R17, desc[UR16][R2.64+0x4] ;  /* 0x0000041002119981 */ /* 0x000f68000c1e1900 */
[----:B------:R-:W5:Y:S04]  /*0eb0*/  @!P1 LDG.E R14, desc[UR16][R4.64+0x4] ;  /* 0x00000410040e9981 */ /* 0x000f68000c1e1900 */
[----:B------:R-:W5:Y:S01]  /*0ec0*/  @!P1 LDG.E R19, desc[UR16][R6.64+0x4] ;  /* 0x0000041006139981 */ /* 0x000f62000c1e1900 */
[----:B------:R-:W-:Y:S01]  /*0ed0*/  @!P0 IADD3 R0, PT, PT, R0, 0x1, RZ ;  /* 0x0000000100008810 */ /* 0x000fe20007ffe0ff */
[----:B------:R-:W-:-:S04]  /*0ee0*/  UIADD3 UR4, UP1, UPT, UR4, 0x2, URZ ;  /* 0x0000000204047890 */ /* 0x000fc8000ff3e0ff */
[----:B------:R-:W-:Y:S01]  /*0ef0*/  @!P1 VIADD R0, R0, 0x1 ;  /* 0x0000000100009836 */ /* 0x000fe20000000000 */
[----:B------:R-:W-:Y:S01]  /*0f00*/  UIADD3.X UR5, UPT, UPT, URZ, UR5, URZ, UP1, !UPT ;  /* 0x00000005ff057290 */ /* 0x000fe20008ffe4ff */
[----:B--2---:R-:W-:Y:S01]  /*0f10*/  @!P0 FADD R10, R10, R9 ;  /* 0x000000090a0a8221 */ /* 0x004fe20000000000 */
[----:B---3--:R-:W-:Y:S01]  /*0f20*/  @!P0 FADD R11, R11, R8 ;  /* 0x000000080b0b8221 */ /* 0x008fe20000000000 */
[----:B----4-:R-:W-:Y:S02]  /*0f30*/  @!P0 FADD R12, R12, R15 ;  /* 0x0000000f0c0c8221 */ /* 0x010fe40000000000 */
[----:B-----5:R-:W-:Y:S01]  /*0f40*/  @!P1 FADD R10, R10, R17 ;  /* 0x000000110a0a9221 */ /* 0x020fe20000000000 */
[----:B------:R-:W-:Y:S01]  /*0f50*/  @!P1 FADD R11, R11, R14 ;  /* 0x0000000e0b0b9221 */ /* 0x000fe20000000000 */
[----:B------:R-:W-:-:S07]  /*0f60*/  @!P1 FADD R12, R12, R19 ;  /* 0x000000130c0c9221 */ /* 0x000fce0000000000 */
.L_x_6:
[----:B------:R-:W-:Y:S05]  /*0f70*/  BRA.U UP0, `(.L_x_2) ;  /* 0x0000000100847547 */ /* 0x000fea000b800000 */
[----:B------:R-:W0:Y:S01]  /*0f80*/  LDCU.64 UR6, c[0x0][0x3a0] ;  /* 0x00007400ff0677ac */ /* 0x000e220008000a00 */
[----:B------:R-:W-:Y:S02]  /*0f90*/  USHF.L.U32 UR11, UR4, 0x2, URZ ;  /* 0x00000002040b7899 */ /* 0x000fe400080006ff */
[----:B------:R-:W-:Y:S02]  /*0fa0*/  USHF.L.U64.HI UR10, UR4, 0x2, UR5 ;  /* 0x00000002040a7899 */ /* 0x000fe40008010205 */
[----:B0-----:R-:W-:-:S04]  /*0fb0*/  UIADD3 UR4, UP0, UPT, UR11, UR6, URZ ;  /* 0x000000060b047290 */ /* 0x001fc8000ff1e0ff */
[----:B------:R-:W-:Y:S02]  /*0fc0*/  UIADD3.X UR5, UPT, UPT, UR10, UR7, URZ, UP0, !UPT ;  /* 0x000000070a057290 */ /* 0x000fe400087fe4ff */
[----:B------:R-:W-:-:S04]  /*0fd0*/  MOV R2, UR4 ;  /* 0x0000000400027c02 */ /* 0x000fc80008000f00 */
[----:B------:R-:W-:-:S05]  /*0fe0*/  IMAD.U32 R3, RZ, RZ, UR5 ;  /* 0x00000005ff037e24 */ /* 0x000fca000f8e00ff */
[----:B------:R-:W2:Y:S01]  /*0ff0*/  LDG.E R2, desc[UR16][R2.64] ;  /* 0x0000001002027981 */ /* 0x000ea2000c1e1900 */
[----:B------:R-:W-:Y:S01]  /*1000*/  BSSY.RECONVERGENT B0, `(.L_x_2) ;  /* 0x0000018000007945 */ /* 0x000fe20003800200 */
[----:B--2---:R-:W-:-:S13]  /*1010*/  ISETP.NE.AND P0, PT, R2, R13, PT ;  /* 0x0000000d0200720c */ /* 0x004fda0003f05270 */
[----:B------:R-:W-:Y:S05]  /*1020*/  @P0 BRA `(.L_x_7) ;  /* 0x0000000000540947 */ /* 0x000fea0003800000 */
[----:B------:R-:W0:Y:S01]  /*1030*/  LDCU.128 UR4, c[0x0][0x380] ;  /* 0x00007000ff0477ac */ /* 0x000e220008000c00 */
[----:B------:R-:W1:Y:S01]  /*1040*/  LDCU.64 UR12, c[0x0][0x390] ;  /* 0x00007200ff0c77ac */ /* 0x000e620008000a00 */
[----:B0-----:R-:W-:Y:S02]  /*1050*/  UIADD3 UR8, UP0, UPT, UR11, UR4, URZ ;  /* 0x000000040b087290 */ /* 0x001fe4000ff1e0ff */
[----:B------:R-:W-:Y:S02]  /*1060*/  UIADD3 UR6, UP1, UPT, UR11, UR6, URZ ;  /* 0x000000060b067290 */ /* 0x000fe4000ff3e0ff */
[----:B-1----:R-:W-:Y:S02]  /*1070*/  UIADD3 UR4, UP2, UPT, UR11, UR12, URZ ;  /* 0x0000000c0b047290 */ /* 0x002fe4000ff5e0ff */
[----:B------:R-:W-:Y:S01]  /*1080*/  UIADD3.X UR9, UPT, UPT, UR10, UR5, URZ, UP0, !UPT ;  /* 0x000000050a097290 */ /* 0x000fe200087fe4ff */
[----:B------:R-:W-:Y:S01]  /*1090*/  MOV R2, UR8 ;  /* 0x0000000800027c02 */ /* 0x000fe20008000f00 */
[----:B------:R-:W-:Y:S01]  /*10a0*/  UIADD3.X UR5, UPT, UPT, UR10, UR13, URZ, UP2, !UPT ;  /* 0x0000000d0a057290 */ /* 0x000fe200097fe4ff */
[----:B------:R-:W-:Y:S01]  /*10b0*/  IMAD.U32 R4, RZ, RZ, UR6 ;  /* 0x00000006ff047e24 */ /* 0x000fe2000f8e00ff */
[----:B------:R-:W-:Y:S01]  /*10c0*/  UIADD3.X UR7, UPT, UPT, UR10, UR7, URZ, UP1, !UPT ;  /* 0x000000070a077290 */ /* 0x000fe20008ffe4ff */
[----:B------:R-:W-:Y:S01]  /*10d0*/  MOV R6, UR4 ;  /* 0x0000000400067c02 */ /* 0x000fe20008000f00 */
[----:B------:R-:W-:-:S02]  /*10e0*/  IMAD.U32 R3, RZ, RZ, UR9 ;  /* 0x00000009ff037e24 */ /* 0x000fc4000f8e00ff */
[----:B------:R-:W-:Y:S02]  /*10f0*/  IMAD.U32 R7, RZ, RZ, UR5 ;  /* 0x00000005ff077e24 */ /* 0x000fe4000f8e00ff */
[----:B------:R-:W-:Y:S02]  /*1100*/  MOV R5, UR7 ;  /* 0x0000000700057c02 */ /* 0x000fe40008000f00 */
[----:B------:R-:W2:Y:S04]  /*1110*/  LDG.E R3, desc[UR16][R2.64] ;  /* 0x0000001002037981 */ /* 0x000ea8000c1e1900 */
[----:B------:R-:W3:Y:S04]  /*1120*/  LDG.E R4, desc[UR16][R4.64] ;  /* 0x0000001004047981 */ /* 0x000ee8000c1e1900 */
[----:B------:R-:W4:Y:S01]  /*1130*/  LDG.E R7, desc[UR16][R6.64] ;  /* 0x0000001006077981 */ /* 0x000f22000c1e1900 */
[----:B------:R-:W-:Y:S01]  /*1140*/  IADD3 R0, PT, PT, R0, 0x1, RZ ;  /* 0x0000000100007810 */ /* 0x000fe20007ffe0ff */
[----:B--2---:R-:W-:Y:S01]  /*1150*/  FADD R10, R10, R3 ;  /* 0x000000030a0a7221 */ /* 0x004fe20000000000 */
[----:B---3--:R-:W-:Y:S01]  /*1160*/  FADD R11, R11, R4 ;  /* 0x000000040b0b7221 */ /* 0x008fe20000000000 */
[----:B----4-:R-:W-:-:S07]  /*1170*/  FADD R12, R12, R7 ;  /* 0x000000070c0c7221 */ /* 0x010fce0000000000 */
.L_x_7:
[----:B------:R-:W-:Y:S05]  /*1180*/  BSYNC.RECONVERGENT B0 ;  /* 0x0000000000007941 */ /* 0x000fea0003800200 */
.L_x_2:
[----:B------:R-:W-:-:S13]  /*1190*/  ISETP.NE.AND P0, PT, R0, RZ, PT ;  /* 0x000000ff0000720c */ /* 0x000fda0003f05270 */
[----:B------:R-:W-:Y:S05]  /*11a0*/  @!P0 EXIT ;  /* 0x000000000000894d */ /* 0x000fea0003800000 */
[----:B------:R-:W-:Y:S01]  /*11b0*/  I2FP.F32.S32 R5, R0 ;  /* 0x0000000000057245 */ /* 0x000fe20000201400 */
[----:B------:R-:W-:Y:S03]  /*11c0*/  BSSY.RECONVERGENT B0, `(.L_x_8) ;  /* 0x000000d000007945 */ /* 0x000fe60003800200 */
[----:B------:R-:W0:Y:S08]  /*11d0*/  MUFU.RCP R0, R5 ;  /* 0x0000000500007308 */ /* 0x000e300000001000 */
[----:B------:R-:W1:Y:S01]  /*11e0*/  FCHK P0, R10, R5 ;  /* 0x000000050a007302 */ /* 0x000e620000000000 */
[----:B0-----:R-:W-:-:S04]  /*11f0*/  FFMA R3, -R5, R0, 1 ;  /* 0x3f80000005037423 */ /* 0x001fc80000000100 */
[----:B------:R-:W-:-:S04]  /*1200*/  FFMA R3, R0, R3, R0 ;  /* 0x0000000300037223 */ /* 0x000fc80000000000 */
[----:B------:R-:W-:-:S04]  /*1210*/  FFMA R2, R3, R10, RZ ;  /* 0x0000000a03027223 */ /* 0x000fc800000000ff */
[----:B------:R-:W-:-:S04]  /*1220*/  FFMA R7, -R5, R2, R10 ;  /* 0x0000000205077223 */ /* 0x000fc8000000010a */
[----:B------:R-:W-:Y:S01]  /*1230*/  FFMA R2, R3, R7, R2 ;  /* 0x0000000703027223 */ /* 0x000fe20000000002 */
[----:B-1----:R-:W-:Y:S06]  /*1240*/  @!P0 BRA `(.L_x_9) ;  /* 0x0000000000108947 */ /* 0x002fec0003800000 */
[----:B------:R-:W-:Y:S01]  /*1250*/  IMAD.MOV.U32 R3, RZ, RZ, R5 ;  /* 0x000000ffff037224 */ /* 0x000fe200078e0005 */
[----:B------:R-:W-:-:S07]  /*1260*/  MOV R6, 0x1280 ;  /* 0x0000128000067802 */ /* 0x000fce0000000f00 */
[----:B------:R-:W-:Y:S05]  /*1270*/  CALL.REL.NOINC `($__internal_0_$__cuda_sm3x_div_rn_noftz_f32_slowpath) ;  /* 0x0000000000d47944 */ /* 0x000fea0003c00000 */
[----:B------:R-:W-:-:S07]  /*1280*/  MOV R2, R0 ;  /* 0x0000000000027202 */ /* 0x000fce0000000f00 */
.L_x_9:
[----:B------:R-:W-:Y:S05]  /*1290*/  BSYNC.RECONVERGENT B0 ;  /* 0x0000000000007941 */ /* 0x000fea0003800200 */
.L_x_8:
[----:B------:R-:W0:Y:S01]  /*12a0*/  MUFU.RCP R0, R5 ;  /* 0x0000000500007308 */ /* 0x000e220000001000 */
[----:B------:R-:W-:Y:S07]  /*12b0*/  BSSY.RECONVERGENT B0, `(.L_x_10) ;  /* 0x000000d000007945 */ /* 0x000fee0003800200 */
[----:B------:R-:W1:Y:S01]  /*12c0*/  FCHK P0, R11, R5 ;  /* 0x000000050b007302 */ /* 0x000e620000000000 */
[----:B0-----:R-:W-:-:S04]  /*12d0*/  FFMA R3, -R5, R0, 1 ;  /* 0x3f80000005037423 */ /* 0x001fc80000000100 */
[----:B------:R-:W-:-:S04]  /*12e0*/  FFMA R0, R0, R3, R0 ;  /* 0x0000000300007223 */ /* 0x000fc80000000000 */
[----:B------:R-:W-:-:S04]  /*12f0*/  FFMA R4, R0, R11, RZ ;  /* 0x0000000b00047223 */ /* 0x000fc800000000ff */
[----:B------:R-:W-:-:S04]  /*1300*/  FFMA R3, -R5, R4, R11 ;  /* 0x0000000405037223 */ /* 0x000fc8000000010b */
[----:B------:R-:W-:Y:S01]  /*1310*/  FFMA R4, R0, R3, R4 ;  /* 0x0000000300047223 */ /* 0x000fe20000000004 */
[----:B-1----:R-:W-:Y:S06]  /*1320*/  @!P0 BRA `(.L_x_11) ;  /* 0x0000000000148947 */ /* 0x002fec0003800000 */
[----:B------:R-:W-:Y:S01]  /*1330*/  MOV R10, R11 ;  /* 0x0000000b000a7202 */ /* 0x000fe20000000f00 */
[----:B------:R-:W-:Y:S01]  /*1340*/  IMAD.MOV.U32 R3, RZ, RZ, R5 ;  /* 0x000000ffff037224 */ /* 0x000fe200078e0005 */
[----:B------:R-:W-:-:S07]  /*1350*/  MOV R6, 0x1370 ;  /* 0x0000137000067802 */ /* 0x000fce0000000f00 */
[----:B------:R-:W-:Y:S05]  /*1360*/  CALL.REL.NOINC `($__internal_0_$__cuda_sm3x_div_rn_noftz_f32_slowpath) ;  /* 0x0000000000987944 */ /* 0x000fea0003c00000 */
[----:B------:R-:W-:-:S07]  /*1370*/  MOV R4, R0 ;  /* 0x0000000000047202 */ /* 0x000fce0000000f00 */
.L_x_11:
[----:B------:R-:W-:Y:S05]  /*1380*/  BSYNC.RECONVERGENT B0 ;  /* 0x0000000000007941 */ /* 0x000fea0003800200 */
.L_x_10:
        /* <DEDUP_REMOVED lines=14> */
.L_x_13:
[----:B------:R-:W-:Y:S05]  /*1470*/  BSYNC.RECONVERGENT B0 ;  /* 0x0000000000007941 */ /* 0x000fea0003800200 */
.L_x_12:
[----:B------:R-:W0:Y:S08]  /*1480*/  LDC.64 R6, c[0x0][0x3b0] ;  /* 0x0000ec00ff067b82 */ /* 0x000e300000000a00 */
[----:B------:R-:W1:Y:S08]  /*1490*/  LDC.64 R8, c[0x0][0x3a8] ;  /* 0x0000ea00ff087b82 */ /* 0x000e700000000a00 */
[----:B------:R-:W2:Y:S01]  /*14a0*/  LDC.64 R10, c[0x0][0x3b8] ;  /* 0x0000ee00ff0a7b82 */ /* 0x000ea20000000a00 */
[----:B0-----:R-:W-:-:S05]  /*14b0*/  IMAD.WIDE.U32 R6, R13, 0x4, R6 ;  /* 0x000000040d067825 */ /* 0x001fca00078e0006 */
[----:B------:R-:W3:Y:S01]  /*14c0*/  LDG.E R15, desc[UR16][R6.64] ;  /* 0x00000010060f7981 */ /* 0x000ee2000c1e1900 */
[----:B-1----:R-:W-:-:S05]  /*14d0*/  IMAD.WIDE.U32 R8, R13, 0x4, R8 ;  /* 0x000000040d087825 */ /* 0x002fca00078e0008 */
[----:B------:R-:W4:Y:S01]  /*14e0*/  LDG.E R5, desc[UR16][R8.64] ;  /* 0x0000001008057981 */ /* 0x000f22000c1e1900 */
[----:B--2---:R-:W-:-:S05]  /*14f0*/  IMAD.WIDE.U32 R10, R13, 0x4, R10 ;  /* 0x000000040d0a7825 */ /* 0x004fca00078e000a */
[----:B------:R-:W2:Y:S01]  /*1500*/  LDG.E R0, desc[UR16][R10.64] ;  /* 0x000000100a007981 */ /* 0x000ea2000c1e1900 */
[----:B---3--:R-:W-:-:S04]  /*1510*/  FADD R15, -R15, R4 ;  /* 0x000000040f0f7221 */ /* 0x008fc80000000100 */
[----:B------:R-:W-:Y:S01]  /*1520*/  FMUL R12, R15, R15 ;  /* 0x0000000f0f0c7220 */ /* 0x000fe20000400000 */
[----:B----4-:R-:W-:-:S04]  /*1530*/  FADD R5, -R5, R2 ;  /* 0x0000000205057221 */ /* 0x010fc80000000100 */
[----:B------:R-:W-:Y:S01]  /*1540*/  FFMA R5, R5, R5, R12 ;  /* 0x0000000505057223 */ /* 0x000fe2000000000c */
[----:B--2---:R-:W-:-:S04]  /*1550*/  FADD R0, -R0, R3 ;  /* 0x0000000300007221 */ /* 0x004fc80000000100 */
[----:B------:R-:W-:-:S05]  /*1560*/  FFMA R5, R0, R0, R5 ;  /* 0x0000000000057223 */ /* 0x000fca0000000005 */
[----:B------:R-:W-:-:S13]  /*1570*/  FSETP.GT.AND P0, PT, R5, 9.9999997473787516356e-05, PT ;  /* 0x38d1b7170500780b */ /* 0x000fda0003f04000 */
[----:B------:R-:W-:Y:S05]  /*1580*/  @!P0 EXIT ;  /* 0x000000000000894d */ /* 0x000fea0003800000 */
[----:B------:R-:W-:Y:S04]  /*1590*/  STG.E desc[UR16][R8.64], R2 ;  /* 0x0000000208007986 */ /* 0x000fe8000c101910 */
[----:B------:R-:W-:Y:S04]  /*15a0*/  STG.E desc[UR16][R6.64], R4 ;  /* 0x0000000406007986 */ /* 0x000fe8000c101910 */
[----:B------:R-:W-:Y:S01]  /*15b0*/  STG.E desc[UR16][R10.64], R3 ;  /* 0x000000030a007986 */ /* 0x000fe2000c101910 */
[----:B------:R-:W-:Y:S05]  /*15c0*/  EXIT ;  /* 0x000000000000794d */ /* 0x000fea0003800000 */
        .weak           $__internal_0_$__cuda_sm3x_div_rn_noftz_f32_slowpath
        .type           $__internal_0_$__cuda_sm3x_div_rn_noftz_f32_slowpath,@function
        .size           $__internal_0_$__cuda_sm3x_div_rn_noftz_f32_slowpath,(.L_x_32 - $__internal_0_$__cuda_sm3x_div_rn_noftz_f32_slowpath)
$__internal_0_$__cuda_sm3x_div_rn_noftz_f32_slowpath:
[----:B------:R-:W-:Y:S01]  /*15d0*/  SHF.R.U32.HI R8, RZ, 0x17, R3 ;  /* 0x00000017ff087819 */ /* 0x000fe20000011603 */
[----:B------:R-:W-:Y:S01]  /*15e0*/  BSSY.RECONVERGENT B1, `(.L_x_14) ;  /* 0x0000062000017945 */ /* 0x000fe20003800200 */
[----:B------:R-:W-:Y:S02]  /*15f0*/  SHF.R.U32.HI R0, RZ, 0x17, R10 ;  /* 0x00000017ff007819 */ /* 0x000fe4000001160a */
[----:B------:R-:W-:Y:S02]  /*1600*/  LOP3.LUT R8, R8, 0xff, RZ, 0xc0, !PT ;  /* 0x000000ff08087812 */ /* 0x000fe400078ec0ff */
[----:B------:R-:W-:Y:S02]  /*1610*/  LOP3.LUT R16, R0, 0xff, RZ, 0xc0, !PT ;  /* 0x000000ff00107812 */ /* 0x000fe400078ec0ff */
[----:B------:R-:W-:-:S03]  /*1620*/  IADD3 R9, PT, PT, R8, -0x1, RZ ;  /* 0xffffffff08097810 */ /* 0x000fc60007ffe0ff */
[----:B------:R-:W-:Y:S01]  /*1630*/  VIADD R0, R16, 0xffffffff ;  /* 0xffffffff10007836 */ /* 0x000fe20000000000 */
[----:B------:R-:W-:-:S04]  /*1640*/  ISETP.GT.U32.AND P0, PT, R9, 0xfd, PT ;  /* 0x000000fd0900780c */ /* 0x000fc80003f04070 */
[----:B------:R-:W-:-:S13]  /*1650*/  ISETP.GT.U32.OR P0, PT, R0, 0xfd, P0 ;  /* 0x000000fd0000780c */ /* 0x000fda0000704470 */
[----:B------:R-:W-:Y:S01]  /*1660*/  @!P0 MOV R7, RZ ;  /* 0x000000ff00078202 */ /* 0x000fe20000000f00 */
[----:B------:R-:W-:Y:S06]  /*1670*/  @!P0 BRA `(.L_x_15) ;  /* 0x00000000005c8947 */ /* 0x000fec0003800000 */
[----:B------:R-:W-:Y:S02]  /*1680*/  FSETP.GTU.FTZ.AND P0, PT, |R10|, +INF , PT ;  /* 0x7f8000000a00780b */ /* 0x000fe40003f1c200 */
[----:B------:R-:W-:-:S04]  /*1690*/  FSETP.GTU.FTZ.AND P1, PT, |R3|, +INF , PT ;  /* 0x7f8000000300780b */ /* 0x000fc80003f3c200 */
[----:B------:R-:W-:-:S13]  /*16a0*/  PLOP3.LUT P0, PT, P0, P1, PT, 0xf8, 0x8f ;  /* 0x00000000008f781c */ /* 0x000fda0000703f70 */
[----:B------:R-:W-:Y:S05]  /*16b0*/  @P0 BRA `(.L_x_16) ;  /* 0x00000004004c0947 */ /* 0x000fea0003800000 */
[----:B------:R-:W-:-:S13]  /*16c0*/  LOP3.LUT P0, RZ, R3, 0x7fffffff, R10, 0xc8, !PT ;  /* 0x7fffffff03ff7812 */ /* 0x000fda000780c80a */
[----:B------:R-:W-:Y:S05]  /*16d0*/  @!P0 BRA `(.L_x_17) ;  /* 0x00000004003c8947 */ /* 0x000fea0003800000 */
[C---:B------:R-:W-:Y:S02]  /*16e0*/  FSETP.NEU.FTZ.AND P0, PT, |R10|.reuse, +INF , PT ;  /* 0x7f8000000a00780b */ /* 0x040fe40003f1d200 */
[----:B------:R-:W-:Y:S02]  /*16f0*/  FSETP.NEU.FTZ.AND P2, PT, |R3|, +INF , PT ;  /* 0x7f8000000300780b */ /* 0x000fe40003f5d200 */
[----:B------:R-:W-:-:S11]  /*1700*/  FSETP.NEU.FTZ.AND P1, PT, |R10|, +INF , PT ;  /* 0x7f8000000a00780b */ /* 0x000fd60003f3d200 */
[----:B------:R-:W-:Y:S05]  /*1710*/  @!P2 BRA !P0, `(.L_x_17) ;  /* 0x00000004002ca947 */ /* 0x000fea0004000000 */
[----:B------:R-:W-:-:S04]  /*1720*/  LOP3.LUT P0, RZ, R10, 0x7fffffff, RZ, 0xc0, !PT ;  /* 0x7fffffff0aff7812 */ /* 0x000fc8000780c0ff */
[----:B------:R-:W-:-:S13]  /*1730*/  PLOP3.LUT P0, PT, P2, P0, PT, 0x2f, 0xf2 ;  /* 0x0000000000f2781c */ /* 0x000fda0001700577 */
[----:B------:R-:W-:Y:S05]  /*1740*/  @P0 BRA `(.L_x_18) ;  /* 0x0000000400180947 */ /* 0x000fea0003800000 */
[----:B------:R-:W-:-:S04]  /*1750*/  LOP3.LUT P0, RZ, R3, 0x7fffffff, RZ, 0xc0, !PT ;  /* 0x7fffffff03ff7812 */ /* 0x000fc8000780c0ff */
[----:B------:R-:W-:-:S13]  /*1760*/  PLOP3.LUT P0, PT, P1, P0, PT, 0x2f, 0xf2 ;  /* 0x0000000000f2781c */ /* 0x000fda0000f00577 */
[----:B------:R-:W-:Y:S05]  /*1770*/  @P0 BRA `(.L_x_19) ;  /* 0x0000000400000947 */ /* 0x000fea0003800000 */
[----:B------:R-:W-:Y:S02]  /*1780*/  ISETP.GE.AND P0, PT, R0, RZ, PT ;  /* 0x000000ff0000720c */ /* 0x000fe40003f06270 */
[----:B------:R-:W-:-:S11]  /*1790*/  ISETP.GE.AND P1, PT, R9, RZ, PT ;  /* 0x000000ff0900720c */ /* 0x000fd60003f26270 */
[----:B------:R-:W-:Y:S01]  /*17a0*/  @P0 MOV R7, RZ ;  /* 0x000000ff00070202 */ /* 0x000fe20000000f00 */
[----:B------:R-:W-:Y:S02]  /*17b0*/  @!P0 IMAD.MOV.U32 R7, RZ, RZ, -0x40 ;  /* 0xffffffc0ff078424 */ /* 0x000fe400078e00ff */
[----:B------:R-:W-:Y:S01]  /*17c0*/  @!P0 FFMA R10, R10, 1.84467440737095516160e+19, RZ ;  /* 0x5f8000000a0a8823 */ /* 0x000fe200000000ff */
[----:B------:R-:W-:Y:S02]  /*17d0*/  @!P1 FFMA R3, R3, 1.84467440737095516160e+19, RZ ;  /* 0x5f80000003039823 */ /* 0x000fe400000000ff */
[----:B------:R-:W-:-:S07]  /*17e0*/  @!P1 IADD3 R7, PT, PT, R7, 0x40, RZ ;  /* 0x0000004007079810 */ /* 0x000fce0007ffe0ff */
.L_x_15:
[----:B------:R-:W-:Y:S01]  /*17f0*/  LEA R0, R8, 0xc0800000, 0x17 ;  /* 0xc080000008007811 */ /* 0x000fe200078eb8ff */
[----:B------:R-:W-:Y:S03]  /*1800*/  BSSY.RECONVERGENT B2, `(.L_x_20) ;  /* 0x0000036000027945 */ /* 0x000fe60003800200 */
[----:B------:R-:W-:Y:S01]  /*1810*/  IADD3 R9, PT, PT, -R0, R3, RZ ;  /* 0x0000000300097210 */ /* 0x000fe20007ffe1ff */
[----:B------:R-:W-:-:S03]  /*1820*/  VIADD R3, R16, 0xffffff81 ;  /* 0xffffff8110037836 */ /* 0x000fc60000000000 */
[----:B------:R-:W0:Y:S01]  /*1830*/  MUFU.RCP R14, R9 ;  /* 0x00000009000e7308 */ /* 0x000e220000001000 */
[----:B------:R-:W-:Y:S01]  /*1840*/  FADD.FTZ R15, -R9, -RZ ;  /* 0x800000ff090f7221 */ /* 0x000fe20000010100 */
[C---:B------:R-:W-:Y:S01]  /*1850*/  IMAD R0, R3.reuse, -0x800000, R10 ;  /* 0xff80000003007824 */ /* 0x040fe200078e020a */
[----:B------:R-:W-:-:S04]  /*1860*/  IADD3 R8, PT, PT, R3, 0x7f, -R8 ;  /* 0x0000007f03087810 */ /* 0x000fc80007ffe808 */
[----:B------:R-:W-:Y:S01]  /*1870*/  IADD3 R8, PT, PT, R8, R7, RZ ;  /* 0x0000000708087210 */ /* 0x000fe20007ffe0ff */
[----:B0-----:R-:W-:-:S04]  /*1880*/  FFMA R17, R14, R15, 1 ;  /* 0x3f8000000e117423 */ /* 0x001fc8000000000f */
[----:B------:R-:W-:-:S04]  /*1890*/  FFMA R19, R14, R17, R14 ;  /* 0x000000110e137223 */ /* 0x000fc8000000000e */
[----:B------:R-:W-:-:S04]  /*18a0*/  FFMA R10, R0, R19, RZ ;  /* 0x00000013000a7223 */ /* 0x000fc800000000ff */
[----:B------:R-:W-:-:S04]  /*18b0*/  FFMA R17, R15, R10, R0 ;  /* 0x0000000a0f117223 */ /* 0x000fc80000000000 */
[----:B------:R-:W-:-:S04]  /*18c0*/  FFMA R10, R19, R17, R10 ;  /* 0x00000011130a7223 */ /* 0x000fc8000000000a */
[----:B------:R-:W-:-:S04]  /*18d0*/  FFMA R15, R15, R10, R0 ;  /* 0x0000000a0f0f7223 */ /* 0x000fc80000000000 */
[----:B------:R-:W-:-:S05]  /*18e0*/  FFMA R0, R19, R15, R10 ;  /* 0x0000000f13007223 */ /* 0x000fca000000000a */
[----:B------:R-:W-:-:S04]  /*18f0*/  SHF.R.U32.HI R3, RZ, 0x17, R0 ;  /* 0x00000017ff037819 */ /* 0x000fc80000011600 */
[----:B------:R-:W-:-:S04]  /*1900*/  LOP3.LUT R3, R3, 0xff, RZ, 0xc0, !PT ;  /* 0x000000ff03037812 */ /* 0x000fc800078ec0ff */
[----:B------:R-:W-:-:S05]  /*1910*/  IADD3 R9, PT, PT, R3, R8, RZ ;  /* 0x0000000803097210 */ /* 0x000fca0007ffe0ff */
[----:B------:R-:W-:-:S05]  /*1920*/  VIADD R3, R9, 0xffffffff ;  /* 0xffffffff09037836 */ /* 0x000fca0000000000 */
[----:B------:R-:W-:-:S13]  /*1930*/  ISETP.GE.U32.AND P0, PT, R3, 0xfe, PT ;  /* 0x000000fe0300780c */ /* 0x000fda0003f06070 */
[----:B------:R-:W-:Y:S05]  /*1940*/  @!P0 BRA `(.L_x_21) ;  /* 0x0000000000808947 */ /* 0x000fea0003800000 */
[----:B------:R-:W-:-:S13]  /*1950*/  ISETP.GT.AND P0, PT, R9, 0xfe, PT ;  /* 0x000000fe0900780c */ /* 0x000fda0003f04270 */
[----:B------:R-:W-:Y:S05]  /*1960*/  @P0 BRA `(.L_x_22) ;  /* 0x00000000006c0947 */ /* 0x000fea0003800000 */
[----:B------:R-:W-:-:S13]  /*1970*/  ISETP.GE.AND P0, PT, R9, 0x1, PT ;  /* 0x000000010900780c */ /* 0x000fda0003f06270 */
[----:B------:R-:W-:Y:S05]  /*1980*/  @P0 BRA `(.L_x_23) ;  /* 0x0000000000740947 */ /* 0x000fea0003800000 */
[----:B------:R-:W-:Y:S02]  /*1990*/  ISETP.GE.AND P0, PT, R9, -0x18, PT ;  /* 0xffffffe80900780c */ /* 0x000fe40003f06270 */
[----:B------:R-:W-:-:S11]  /*19a0*/  LOP3.LUT R0, R0, 0x80000000, RZ, 0xc0, !PT ;  /* 0x8000000000007812 */ /* 0x000fd600078ec0ff */
[----:B------:R-:W-:Y:S05]  /*19b0*/  @!P0 BRA `(.L_x_23) ;  /* 0x0000000000688947 */ /* 0x000fea0003800000 */
[CCC-:B------:R-:W-:Y:S01]  /*19c0*/  FFMA.RZ R3, R19.reuse, R15.reuse, R10.reuse ;  /* 0x0000000f13037223 */ /* 0x1c0fe2000000c00a */
[-CC-:B------:R-:W-:Y:S01]  /*19d0*/  FFMA.RM R8, R19, R15.reuse, R10.reuse ;  /* 0x0000000f13087223 */ /* 0x180fe2000000400a */
[C---:B------:R-:W-:Y:S02]  /*19e0*/  ISETP.NE.AND P2, PT, R9.reuse, RZ, PT ;  /* 0x000000ff0900720c */ /* 0x040fe40003f45270 */
[----:B------:R-:W-:Y:S02]  /*19f0*/  ISETP.NE.AND P1, PT, R9, RZ, PT ;  /* 0x000000ff0900720c */ /* 0x000fe40003f25270 */
[----:B------:R-:W-:Y:S01]  /*1a00*/  LOP3.LUT R7, R3, 0x7fffff, RZ, 0xc0, !PT ;  /* 0x007fffff03077812 */ /* 0x000fe200078ec0ff */
[----:B------:R-:W-:Y:S01]  /*1a10*/  FFMA.RP R3, R19, R15, R10 ;  /* 0x0000000f13037223 */ /* 0x000fe2000000800a */
[----:B------:R-:W-:Y:S02]  /*1a20*/  IADD3 R10, PT, PT, R9, 0x20, RZ ;  /* 0x00000020090a7810 */ /* 0x000fe40007ffe0ff */
[----:B------:R-:W-:-:S02]  /*1a30*/  LOP3.LUT R7, R7, 0x800000, RZ, 0xfc, !PT ;  /* 0x0080000007077812 */ /* 0x000fc400078efcff */
[----:B------:R-:W-:Y:S02]  /*1a40*/  IADD3 R9, PT, PT, -R9, RZ, RZ ;  /* 0x000000ff09097210 */ /* 0x000fe40007ffe1ff */
[----:B------:R-:W-:Y:S02]  /*1a50*/  SHF.L.U32 R10, R7, R10, RZ ;  /* 0x0000000a070a7219 */ /* 0x000fe400000006ff */
[----:B------:R-:W-:Y:S02]  /*1a60*/  FSETP.NEU.FTZ.AND P0, PT, R3, R8, PT ;  /* 0x000000080300720b */ /* 0x000fe40003f1d000 */
[----:B------:R-:W-:Y:S02]  /*1a70*/  SEL R8, R9, RZ, P2 ;  /* 0x000000ff09087207 */ /* 0x000fe40001000000 */
[----:B------:R-:W-:Y:S02]  /*1a80*/  ISETP.NE.AND P1, PT, R10, RZ, P1 ;  /* 0x000000ff0a00720c */ /* 0x000fe40000f25270 */
[----:B------:R-:W-:-:S02]  /*1a90*/  SHF.R.U32.HI R8, RZ, R8, R7 ;  /* 0x00000008ff087219 */ /* 0x000fc40000011607 */
[----:B------:R-:W-:Y:S02]  /*1aa0*/  PLOP3.LUT P0, PT, P0, P1, PT, 0xf8, 0x8f ;  /* 0x00000000008f781c */ /* 0x000fe40000703f70 */
[----:B------:R-:W-:Y:S02]  /*1ab0*/  SHF.R.U32.HI R10, RZ, 0x1, R8 ;  /* 0x00000001ff0a7819 */ /* 0x000fe40000011608 */
[----:B------:R-:W-:-:S04]  /*1ac0*/  SEL R3, RZ, 0x1, !P0 ;  /* 0x00000001ff037807 */ /* 0x000fc80004000000 */
[----:B------:R-:W-:-:S04]  /*1ad0*/  LOP3.LUT R3, R3, 0x1, R10, 0xf8, !PT ;  /* 0x0000000103037812 */ /* 0x000fc800078ef80a */
[----:B------:R-:W-:-:S05]  /*1ae0*/  LOP3.LUT R3, R3, R8, RZ, 0xc0, !PT ;  /* 0x0000000803037212 */ /* 0x000fca00078ec0ff */
[----:B------:R-:W-:-:S05]  /*1af0*/  IMAD.IADD R3, R10, 0x1, R3 ;  /* 0x000000010a037824 */ /* 0x000fca00078e0203 */
[----:B------:R-:W-:Y:S01]  /*1b00*/  LOP3.LUT R0, R3, R0, RZ, 0xfc, !PT ;  /* 0x0000000003007212 */ /* 0x000fe200078efcff */
[----:B------:R-:W-:Y:S06]  /*1b10*/  BRA `(.L_x_23) ;  /* 0x0000000000107947 */ /* 0x000fec0003800000 */
.L_x_22:
[----:B------:R-:W-:-:S04]  /*1b20*/  LOP3.LUT R0, R0, 0x80000000, RZ, 0xc0, !PT ;  /* 0x8000000000007812 */ /* 0x000fc800078ec0ff */
[----:B------:R-:W-:Y:S01]  /*1b30*/  LOP3.LUT R0, R0, 0x7f800000, RZ, 0xfc, !PT ;  /* 0x7f80000000007812 */ /* 0x000fe200078efcff */
[----:B------:R-:W-:Y:S06]  /*1b40*/  BRA `(.L_x_23) ;  /* 0x0000000000047947 */ /* 0x000fec0003800000 */
.L_x_21:
[----:B------:R-:W-:-:S07]  /*1b50*/  LEA R0, R8, R0, 0x17 ;  /* 0x0000000008007211 */ /* 0x000fce00078eb8ff */
.L_x_23:
[----:B------:R-:W-:Y:S05]  /*1b60*/  BSYNC.RECONVERGENT B2 ;  /* 0x0000000000027941 */ /* 0x000fea0003800200 */
.L_x_20:
[----:B------:R-:W-:Y:S05]  /*1b70*/  BRA `(.L_x_24) ;  /* 0x0000000000207947 */ /* 0x000fea0003800000 */
.L_x_19:
[----:B------:R-:W-:-:S04]  /*1b80*/  LOP3.LUT R0, R3, 0x80000000, R10, 0x48, !PT ;  /* 0x8000000003007812 */ /* 0x000fc800078e480a */
[----:B------:R-:W-:Y:S01]  /*1b90*/  LOP3.LUT R0, R0, 0x7f800000, RZ, 0xfc, !PT ;  /* 0x7f80000000007812 */ /* 0x000fe200078efcff */
[----:B------:R-:W-:Y:S06]  /*1ba0*/  BRA `(.L_x_24) ;  /* 0x0000000000147947 */ /* 0x000fec0003800000 */
.L_x_18:
[----:B------:R-:W-:Y:S01]  /*1bb0*/  LOP3.LUT R0, R3, 0x80000000, R10, 0x48, !PT ;  /* 0x8000000003007812 */ /* 0x000fe200078e480a */
[----:B------:R-:W-:Y:S06]  /*1bc0*/  BRA `(.L_x_24) ;  /* 0x00000000000c7947 */ /* 0x000fec0003800000 */
.L_x_17:
[----:B------:R-:W0:Y:S01]  /*1bd0*/  MUFU.RSQ R0, -QNAN ;  /* 0xffc0000000007908 */ /* 0x000e220000001400 */
[----:B------:R-:W-:Y:S05]  /*1be0*/  BRA `(.L_x_24) ;  /* 0x0000000000047947 */ /* 0x000fea0003800000 */
.L_x_16:
[----:B------:R-:W-:-:S07]  /*1bf0*/  FADD.FTZ R0, R10, R3 ;  /* 0x000000030a007221 */ /* 0x000fce0000010000 */
.L_x_24:
[----:B------:R-:W-:Y:S05]  /*1c00*/  BSYNC.RECONVERGENT B1 ;  /* 0x0000000000017941 */ /* 0x000fea0003800200 */
.L_x_14:
[----:B------:R-:W-:-:S04]  /*1c10*/  HFMA2 R7, -RZ, RZ, 0, 0 ;  /* 0x00000000ff077431 */ /* 0x000fc800000001ff */
[----:B0-----:R-:W-:Y:S05]  /*1c20*/  RET.REL.NODEC R6 `(_Z34CalculateNewCentroidsGather_kernelPfS_S_iiPiS_S_S_Pb) ;  /* 0xffffffe006f47950 */ /* 0x001fea0003c3ffff */
.L_x_25:
        /* <DEDUP_REMOVED lines=13> */
.L_x_32:


//--------------------- .text._Z31CalculateDistancesGather_kernelPfS_S_iiPiS_S_S_ --------------------------
	.section	.text._Z31CalculateDistancesGather_kernelPfS_S_iiPiS_S_S_,"ax",@progbits
	.align	128
        .global         _Z31CalculateDistancesGather_kernelPfS_S_iiPiS_S_S_
        .type           _Z31CalculateDistancesGather_kernelPfS_S_iiPiS_S_S_,@function
        .size           _Z31CalculateDistancesGather_kernelPfS_S_iiPiS_S_S_,(.L_x_36 - _Z31CalculateDistancesGather_kernelPfS_S_iiPiS_S_S_)
        .other          _Z31CalculateDistancesGather_kernelPfS_S_iiPiS_S_S_,@"STO_CUDA_ENTRY STV_DEFAULT"
_Z31CalculateDistancesGather_kernelPfS_S_iiPiS_S_S_:
.text._Z31CalculateDistancesGather_kernelPfS_S_iiPiS_S_S_:
        /* <DEDUP_REMOVED lines=9> */
[----:B------:R-:W1:Y:S01]  /*0090*/  LDCU.64 UR6, c[0x0][0x358] ;  /* 0x00006b00ff0677ac */ /* 0x000e620008000a00 */
[----:B------:R-:W2:Y:S06]  /*00a0*/  LDCU UR5, c[0x0][0x39c] ;  /* 0x00007380ff0577ac */ /* 0x000eac0008000800 */
[----:B------:R-:W3:Y:S08]  /*00b0*/  LDC.64 R4, c[0x0][0x380] ;  /* 0x0000e000ff047b82 */ /* 0x000ef00000000a00 */
[----:B------:R-:W4:Y:S08]  /*00c0*/  LDC.64 R12, c[0x0][0x3b0] ;  /* 0x0000ec00ff0c7b82 */ /* 0x000f300000000a00 */
[----:B------:R-:W5:Y:S01]  /*00d0*/  LDC.64 R10, c[0x0][0x390] ;  /* 0x0000e400ff0a7b82 */ /* 0x000f620000000a00 */
[----:B0-----:R-:W-:-:S05]  /*00e0*/  IMAD.WIDE.U32 R6, R0, 0x4, R6 ;  /* 0x0000000400067825 */ /* 0x001fca00078e0006 */
[----:B-1----:R-:W2:Y:S02]  /*00f0*/  LDG.E R8, desc[UR6][R6.64] ;  /* 0x0000000606087981 */ /* 0x002ea4000c1e1900 */
[----:B------:R-:W0:Y:S01]  /*0100*/  LDC.64 R14, c[0x0][0x3a8] ;  /* 0x0000ea00ff0e7b82 */ /* 0x000e220000000a00 */
[----:B---3--:R-:W-:-:S05]  /*0110*/  IMAD.WIDE.U32 R4, R0, 0x4, R4 ;  /* 0x0000000400047825 */ /* 0x008fca00078e0004 */
[----:B------:R-:W3:Y:S02]  /*0120*/  LDG.E R9, desc[UR6][R4.64] ;  /* 0x0000000604097981 */ /* 0x000ee4000c1e1900 */
[----:B------:R-:W1:Y:S02]  /*0130*/  LDC.64 R2, c[0x0][0x3b8] ;  /* 0x0000ee00ff027b82 */ /* 0x000e640000000a00 */
[----:B----4-:R-:W4:Y:S01]  /*0140*/  LDG.E R13, desc[UR6][R12.64] ;  /* 0x000000060c0d7981 */ /* 0x010f22000c1e1900 */
[----:B-----5:R-:W-:-:S06]  /*0150*/  IMAD.WIDE.U32 R10, R0, 0x4, R10 ;  /* 0x00000004000a7825 */ /* 0x020fcc00078e000a */
[----:B------:R-:W5:Y:S04]  /*0160*/  LDG.E R10, desc[UR6][R10.64] ;  /* 0x000000060a0a7981 */ /* 0x000f68000c1e1900 */
[----:B0-----:R-:W3:Y:S04]  /*0170*/  LDG.E R14, desc[UR6][R14.64] ;  /* 0x000000060e0e7981 */ /* 0x001ee8000c1e1900 */
[----:B-1----:R-:W5:Y:S01]  /*0180*/  LDG.E R3, desc[UR6][R2.64] ;  /* 0x0000000602037981 */ /* 0x002f62000c1e1900 */
[----:B--2---:R-:W-:Y:S01]  /*0190*/  UISETP.GE.U32.AND UP0, UPT, UR5, 0x2, UPT ;  /* 0x000000020500788c */ /* 0x004fe2000bf06070 */
[----:B----4-:R-:W-:-:S04]  /*01a0*/  FADD R17, R8, -R13 ;  /* 0x8000000d08117221 */ /* 0x010fc80000000000 */
[----:B------:R-:W-:Y:S01]  /*01b0*/  FMUL R17, R17, R17 ;  /* 0x0000001111117220 */ /* 0x000fe20000400000 */
[----:B------:R-:W-:Y:S02]  /*01c0*/  HFMA2 R13, -RZ, RZ, 0, 0 ;  /* 0x00000000ff0d7431 */ /* 0x000fe400000001ff */
[----:B---3--:R-:W-:-:S04]  /*01d0*/  FADD R16, R9, -R14 ;  /* 0x8000000e09107221 */ /* 0x008fc80000000000 */
[----:B------:R-:W-:Y:S01]  /*01e0*/  FFMA R17, R16, R16, R17 ;  /* 0x0000001010117223 */ /* 0x000fe20000000011 */
[----:B-----5:R-:W-:-:S04]  /*01f0*/  FADD R6, R10, -R3 ;  /* 0x800000030a067221 */ /* 0x020fc80000000000 */
[----:B------:R-:W-:Y:S01]  /*0200*/  FFMA R28, R6, R6, R17 ;  /* 0x00000006061c7223 */ /* 0x000fe20000000011 */
[----:B------:R-:W-:Y:S06]  /*0210*/  BRA.U !UP0, `(.L_x_26) ;  /* 0x0000001108247547 */ /* 0x000fec000b800000 */
[----:B------:R-:W-:Y:S01]  /*0220*/  USHF.R.S32.HI UR4, URZ, 0x1f, UR5 ;  /* 0x0000001fff047899 */ /* 0x000fe20008011405 */
[----:B------:R-:W-:Y:S01]  /*0230*/  MOV R13, RZ ;  /* 0x000000ff000d7202 */ /* 0x000fe20000000f00 */
[----:B------:R-:W-:Y:S01]  /*0240*/  UIADD3 UR8, UP0, UPT, UR5, -0x2, URZ ;  /* 0xfffffffe05087890 */ /* 0x000fe2000ff1e0ff */
[----:B------:R-:W-:Y:S01]  /*0250*/  MOV R12, 0x1 ;  /* 0x00000001000c7802 */ /* 0x000fe20000000f00 */
[----:B------:R-:W-:Y:S01]  /*0260*/  UIADD3 UR5, UP1, UPT, UR5, -0x1, URZ ;  /* 0xffffffff05057890 */ /* 0x000fe2000ff3e0ff */
[----:B------:R-:W-:Y:S01]  /*0270*/  MOV R11, RZ ;  /* 0x000000ff000b7202 */ /* 0x000fe20000000f00 */
[----:B------:R-:W-:Y:S02]  /*0280*/  UIADD3.X UR10, UPT, UPT, UR4, -0x1, URZ, UP0, !UPT ;  /* 0xffffffff040a7890 */ /* 0x000fe400087fe4ff */
[----:B------:R-:W-:Y:S02]  /*0290*/  UISETP.GE.U32.AND UP0, UPT, UR8, 0x7, UPT ;  /* 0x000000070800788c */ /* 0x000fe4000bf06070 */
[----:B------:R-:W-:-:S02]  /*02a0*/  UIADD3.X UR4, UPT, UPT, UR4, -0x1, URZ, UP1, !UPT ;  /* 0xffffffff04047890 */ /* 0x000fc40008ffe4ff */
[----:B------:R-:W-:Y:S02]  /*02b0*/  UISETP.GE.U32.AND.EX UP0, UPT, UR10, URZ, UPT, UP0 ;  /* 0x000000ff0a00728c */ /* 0x000fe4000bf06100 */
[----:B------:R-:W-:-:S07]  /*02c0*/  ULOP3.LUT UR9, UR5, 0x7, URZ, 0xc0, !UPT ;  /* 0x0000000705097892 */ /* 0x000fce000f8ec0ff */
[----:B------:R-:W-:Y:S05]  /*02d0*/  BRA.U !UP0, `(.L_x_27) ;  /* 0x0000000508dc7547 */ /* 0x000fea000b800000 */
[----:B------:R-:W-:Y:S01]  /*02e0*/  HFMA2 R12, -RZ, RZ, 0, 5.9604644775390625e-08 ;  /* 0x00000001ff0c7431 */ /* 0x000fe200000001ff */
[----:B------:R-:W-:Y:S01]  /*02f0*/  MOV R13, RZ ;  /* 0x000000ff000d7202 */ /* 0x000fe20000000f00 */
[----:B------:R-:W0:Y:S01]  /*0300*/  LDCU.64 UR10, c[0x0][0x3a8] ;  /* 0x00007500ff0a77ac */ /* 0x000e220008000a00 */
[----:B------:R-:W-:Y:S01]  /*0310*/  MOV R11, RZ ;  /* 0x000000ff000b7202 */ /* 0x000fe20000000f00 */
[----:B------:R-:W1:Y:S01]  /*0320*/  LDCU.128 UR12, c[0x0][0x3b0] ;  /* 0x00007600ff0c77ac */ /* 0x000e620008000c00 */
[----:B------:R-:W-:-:S12]  /*0330*/  ULOP3.LUT UR8, UR5, 0xfffffff8, URZ, 0xc0, !UPT ;  /* 0xfffffff805087892 */ /* 0x000fd8000f8ec0ff */
.L_x_28:
[C---:B------:R-:W-:Y:S02]  /*0340*/  SHF.L.U32 R2, R12.reuse, 0x2, RZ ;  /* 0x000000020c027819 */ /* 0x040fe400000006ff */
[----:B------:R-:W-:Y:S02]  /*0350*/  SHF.L.U64.HI R3, R12, 0x2, R11 ;  /* 0x000000020c037819 */ /* 0x000fe4000001020b */
[C---:B-1----:R-:W-:Y:S02]  /*0360*/  IADD3 R4, P1, PT, R2.reuse, UR12, RZ ;  /* 0x0000000c02047c10 */ /* 0x042fe4000ff3e0ff */
[----:B0-----:R-:W-:Y:S02]  /*0370*/  IADD3 R6, P0, PT, R2, UR10, RZ ;  /* 0x0000000a02067c10 */ /* 0x001fe4000ff1e0ff */
[C---:B------:R-:W-:Y:S02]  /*0380*/  IADD3.X R5, PT, PT, R3.reuse, UR13, RZ, P1, !PT ;  /* 0x0000000d03057c10 */ /* 0x040fe40008ffe4ff */
[----:B------:R-:W-:-:S03]  /*0390*/  IADD3.X R7, PT, PT, R3, UR11, RZ, P0, !PT ;  /* 0x0000000b03077c10 */ /* 0x000fc600087fe4ff */
[----:B------:R-:W2:Y:S01]  /*03a0*/  LDG.E R15, desc[UR6][R4.64] ;  /* 0x00000006040f7981 */ /* 0x000ea2000c1e1900 */
[----:B------:R-:W-:-:S03]  /*03b0*/  IADD3 R2, P0, PT, R2, UR14, RZ ;  /* 0x0000000e02027c10 */ /* 0x000fc6000ff1e0ff */
[----:B------:R-:W3:Y:S01]  /*03c0*/  LDG.E R14, desc[UR6][R6.64] ;  /* 0x00000006060e7981 */ /* 0x000ee2000c1e1900 */
[----:B------:R-:W-:-:S03]  /*03d0*/  IADD3.X R3, PT, PT, R3, UR15, RZ, P0, !PT ;  /* 0x0000000f03037c10 */ /* 0x000fc600087fe4ff */
[----:B------:R-:W4:Y:S04]  /*03e0*/  LDG.E R17, desc[UR6][R4.64+0x4] ;  /* 0x0000040604117981 */ /* 0x000f28000c1e1900 */
[----:B------:R-:W5:Y:S04]  /*03f0*/  LDG.E R19, desc[UR6][R2.64] ;  /* 0x0000000602137981 */ /* 0x000f68000c1e1900 */
[----:B------:R-:W4:Y:S04]  /*0400*/  LDG.E R24, desc[UR6][R6.64+0x4] ;  /* 0x0000040606187981 */ /* 0x000f28000c1e1900 */
[----:B------:R-:W4:Y:S04]  /*0410*/  LDG.E R18, desc[UR6][R6.64+0x8] ;  /* 0x0000080606127981 */ /* 0x000f28000c1e1900 */
[----:B------:R-:W4:Y:S04]  /*0420*/  LDG.E R22, desc[UR6][R6.64+0xc] ;  /* 0x00000c0606167981 */ /* 0x000f28000c1e1900 */
[----:B------:R-:W4:Y:S04]  /*0430*/  LDG.E R20, desc[UR6][R6.64+0x10] ;  /* 0x0000100606147981 */ /* 0x000f28000c1e1900 */
[----:B------:R-:W4:Y:S04]  /*0440*/  LDG.E R16, desc[UR6][R6.64+0x14] ;  /* 0x0000140606107981 */ /* 0x000f28000c1e1900 */
[----:B------:R-:W4:Y:S04]  /*0450*/  LDG.E R26, desc[UR6][R6.64+0x1c] ;  /* 0x00001c06061a7981 */ /* 0x000f28000c1e1900 */
[----:B------:R-:W4:Y:S04]  /*0460*/  LDG.E R23, desc[UR6][R4.64+0xc] ;  /* 0x00000c0604177981 */ /* 0x000f28000c1e1900 */
[----:B------:R-:W4:Y:S04]  /*0470*/  LDG.E R25, desc[UR6][R4.64+0x14] ;  /* 0x0000140604197981 */ /* 0x000f28000c1e1900 */
[----:B------:R-:W4:Y:S01]  /*0480*/  LDG.E R27, desc[UR6][R4.64+0x1c] ;  /* 0x00001c06041b7981 */ /* 0x000f22000c1e1900 */
[----:B--2---:R-:W-:-:S04]  /*0490*/  FADD R15, R8, -R15 ;  /* 0x8000000f080f7221 */ /* 0x004fc80000000000 */
[----:B------:R-:W-:Y:S01]  /*04a0*/  FMUL R15, R15, R15 ;  /* 0x0000000f0f0f7220 */ /* 0x000fe20000400000 */
[----:B---3--:R-:W-:-:S04]  /*04b0*/  FADD R14, R9, -R14 ;  /* 0x8000000e090e7221 */ /* 0x008fc80000000000 */
[----:B------:R-:W-:Y:S02]  /*04c0*/  FFMA R21, R14, R14, R15 ;  /* 0x0000000e0e157223 */ /* 0x000fe4000000000f */
[----:B------:R-:W2:Y:S01]  /*04d0*/  LDG.E R15, desc[UR6][R4.64+0x8] ;  /* 0x00000806040f7981 */ /* 0x000ea2000c1e1900 */
[----:B-----5:R-:W-:-:S03]  /*04e0*/  FADD R19, R10, -R19 ;  /* 0x800000130a137221 */ /* 0x020fc60000000000 */
[----:B------:R0:W3:Y:S01]  /*04f0*/  LDG.E R14, desc[UR6][R6.64+0x18] ;  /* 0x00001806060e7981 */ /* 0x0000e2000c1e1900 */
[----:B------:R-:W-:Y:S01]  /*0500*/  FFMA R29, R19, R19, R21 ;  /* 0x00000013131d7223 */ /* 0x000fe20000000015 */
[----:B----4-:R-:W-:Y:S01]  /*0510*/  FADD R17, R8, -R17 ;  /* 0x8000001108117221 */ /* 0x010fe20000000000 */
[----:B------:R-:W-:Y:S01]  /*0520*/  FADD R24, R9, -R24 ;  /* 0x8000001809187221 */ /* 0x000fe20000000000 */
[----:B------:R-:W4:Y:S02]  /*0530*/  LDG.E R21, desc[UR6][R4.64+0x10] ;  /* 0x0000100604157981 */ /* 0x000f24000c1e1900 */
[----:B------:R-:W-:Y:S02]  /*0540*/  FSETP.GT.AND P1, PT, R28, R29, PT ;  /* 0x0000001d1c00720b */ /* 0x000fe40003f24000 */
[----:B------:R1:W5:Y:S04]  /*0550*/  LDG.E R19, desc[UR6][R4.64+0x18] ;  /* 0x0000180604137981 */ /* 0x000368000c1e1900 */
[----:B------:R-:W3:Y:S01]  /*0560*/  LDG.E R7, desc[UR6][R2.64+0x4] ;  /* 0x0000040602077981 */ /* 0x000ee2000c1e1900 */
[----:B------:R-:W-:-:S03]  /*0570*/  FSEL R28, R29, R28, P1 ;  /* 0x0000001c1d1c7208 */ /* 0x000fc60000800000 */
[----:B------:R-:W4:Y:S01]  /*0580*/  LDG.E R29, desc[UR6][R2.64+0x8] ;  /* 0x00000806021d7981 */ /* 0x000f22000c1e1900 */
[----:B------:R-:W-:Y:S01]  /*0590*/  FMUL R17, R17, R17 ;  /* 0x0000001111117220 */ /* 0x000fe20000400000 */
[----:B------:R-:W-:Y:S02]  /*05a0*/  FADD R18, R9, -R18 ;  /* 0x8000001209127221 */ /* 0x000fe40000000000 */
[----:B------:R-:W5:Y:S01]  /*05b0*/  LDG.E R5, desc[UR6][R2.64+0x10] ;  /* 0x0000100602057981 */ /* 0x000f62000c1e1900 */
[----:B0-----:R-:W-:Y:S01]  /*05c0*/  FFMA R6, R24, R24, R17 ;  /* 0x0000001818067223 */ /* 0x001fe20000000011 */
[----:B--2---:R-:W-:Y:S02]  /*05d0*/  FADD R17, R8, -R15 ;  /* 0x8000000f08117221 */ /* 0x004fe40000000000 */
[----:B------:R-:W2:Y:S02]  /*05e0*/  LDG.E R15, desc[UR6][R2.64+0xc] ;  /* 0x00000c06020f7981 */ /* 0x000ea4000c1e1900 */
[----:B------:R-:W-:-:S04]  /*05f0*/  FMUL R17, R17, R17 ;  /* 0x0000001111117220 */ /* 0x000fc80000400000 */
[----:B-1----:R-:W-:Y:S01]  /*0600*/  FFMA R4, R18, R18, R17 ;  /* 0x0000001212047223 */ /* 0x002fe20000000011 */
[----:B---3--:R-:W-:-:S04]  /*0610*/  FADD R7, R10, -R7 ;  /* 0x800000070a077221 */ /* 0x008fc80000000000 */
[----:B------:R-:W-:Y:S02]  /*0620*/  FFMA R17, R7, R7, R6 ;  /* 0x0000000707117223 */ /* 0x000fe40000000006 */
[----:B------:R-:W3:Y:S01]  /*0630*/  LDG.E R7, desc[UR6][R2.64+0x14] ;  /* 0x0000140602077981 */ /* 0x000ee2000c1e1900 */
[----:B----4-:R-:W-:-:S04]  /*0640*/  FADD R29, R10, -R29 ;  /* 0x8000001d0a1d7221 */ /* 0x010fc80000000000 */
[----:B------:R-:W-:Y:S02]  /*0650*/  FFMA R6, R29, R29, R4 ;  /* 0x0000001d1d067223 */ /* 0x000fe40000000004 */
[----:B------:R-:W4:Y:S04]  /*0660*/  LDG.E R29, desc[UR6][R2.64+0x18] ;  /* 0x00001806021d7981 */ /* 0x000f28000c1e1900 */
[----:B------:R-:W4:Y:S01]  /*0670*/  LDG.E R4, desc[UR6][R2.64+0x1c] ;  /* 0x00001c0602047981 */ /* 0x000f22000c1e1900 */
[----:B------:R-:W-:Y:S01]  /*0680*/  FADD R23, R8, -R23 ;  /* 0x8000001708177221 */ /* 0x000fe20000000000 */
[----:B------:R-:W-:Y:S01]  /*0690*/  FSETP.GT.AND P5, PT, R28, R17, PT ;  /* 0x000000111c00720b */ /* 0x000fe20003fa4000 */
[----:B------:R-:W-:Y:S02]  /*06a0*/  FADD R22, R9, -R22 ;  /* 0x8000001609167221 */ /* 0x000fe40000000000 */
[----:B------:R-:W-:Y:S01]  /*06b0*/  FMUL R23, R23, R23 ;  /* 0x0000001717177220 */ /* 0x000fe20000400000 */
[----:B------:R-:W-:Y:S01]  /*06c0*/  FSEL R17, R17, R28, P5 ;  /* 0x0000001c11117208 */ /* 0x000fe20002800000 */
[----:B------:R-:W-:-:S02]  /*06d0*/  FADD R21, R8, -R21 ;  /* 0x8000001508157221 */ /* 0x000fc40000000000 */
[----:B------:R-:W-:Y:S01]  /*06e0*/  FFMA R22, R22, R22, R23 ;  /* 0x0000001616167223 */ /* 0x000fe20000000017 */
[----:B------:R-:W-:Y:S01]  /*06f0*/  FSETP.GT.AND P3, PT, R17, R6, PT ;  /* 0x000000061100720b */ /* 0x000fe20003f64000 */
[----:B------:R-:W-:Y:S01]  /*0700*/  FADD R20, R9, -R20 ;  /* 0x8000001409147221 */ /* 0x000fe20000000000 */
[----:B------:R-:W-:Y:S02]  /*0710*/  FMUL R21, R21, R21 ;  /* 0x0000001515157220 */ /* 0x000fe40000400000 */
[----:B------:R-:W-:Y:S01]  /*0720*/  FSEL R6, R6, R17, P3 ;  /* 0x0000001106067208 */ /* 0x000fe20001800000 */
[----:B------:R-:W-:Y:S01]  /*0730*/  FADD R25, R8, -R25 ;  /* 0x8000001908197221 */ /* 0x000fe20000000000 */
[----:B------:R-:W-:Y:S01]  /*0740*/  FFMA R20, R20, R20, R21 ;  /* 0x0000001414147223 */ /* 0x000fe20000000015 */
[----:B-----5:R-:W-:Y:S01]  /*0750*/  FADD R5, R10, -R5 ;  /* 0x800000050a057221 */ /* 0x020fe20000000000 */
[----:B------:R-:W-:Y:S01]  /*0760*/  FADD R16, R9, -R16 ;  /* 0x8000001009107221 */ /* 0x000fe20000000000 */
[----:B------:R-:W-:-:S02]  /*0770*/  FMUL R25, R25, R25 ;  /* 0x0000001919197220 */ /* 0x000fc40000400000 */
[----:B------:R-:W-:Y:S01]  /*0780*/  FFMA R5, R5, R5, R20 ;  /* 0x0000000505057223 */ /* 0x000fe20000000014 */
[----:B------:R-:W-:Y:S01]  /*0790*/  FADD R19, R8, -R19 ;  /* 0x8000001308137221 */ /* 0x000fe20000000000 */
[----:B------:R-:W-:Y:S01]  /*07a0*/  FFMA R16, R16, R16, R25 ;  /* 0x0000001010107223 */ /* 0x000fe20000000019 */
[----:B------:R-:W-:Y:S02]  /*07b0*/  FADD R14, R9, -R14 ;  /* 0x8000000e090e7221 */ /* 0x000fe40000000000 */
[----:B------:R-:W-:Y:S01]  /*07c0*/  FMUL R19, R19, R19 ;  /* 0x0000001313137220 */ /* 0x000fe20000400000 */
[----:B------:R-:W-:-:S03]  /*07d0*/  FADD R27, R8, -R27 ;  /* 0x8000001b081b7221 */ /* 0x000fc60000000000 */
[----:B------:R-:W-:Y:S01]  /*07e0*/  FFMA R14, R14, R14, R19 ;  /* 0x0000000e0e0e7223 */ /* 0x000fe20000000013 */
[----:B------:R-:W-:Y:S01]  /*07f0*/  FADD R26, R9, -R26 ;  /* 0x8000001a091a7221 */ /* 0x000fe20000000000 */
[C---:B------:R-:W-:Y:S01]  /*0800*/  SEL R13, R12.reuse, R13, P1 ;  /* 0x0000000d0c0d7207 */ /* 0x040fe20000800000 */
[----:B------:R-:W-:Y:S01]  /*0810*/  FMUL R27, R27, R27 ;  /* 0x0000001b1b1b7220 */ /* 0x000fe20000400000 */
[C---:B------:R-:W-:Y:S02]  /*0820*/  @P5 IADD3 R13, PT, PT, R12.reuse, 0x1, RZ ;  /* 0x000000010c0d5810 */ /* 0x040fe40007ffe0ff */
[----:B------:R-:W-:Y:S01]  /*0830*/  @P3 IADD3 R13, PT, PT, R12, 0x2, RZ ;  /* 0x000000020c0d3810 */ /* 0x000fe20007ffe0ff */
[----:B------:R-:W-:Y:S01]  /*0840*/  FFMA R27, R26, R26, R27 ;  /* 0x0000001a1a1b7223 */ /* 0x000fe2000000001b */
[----:B--2---:R-:W-:-:S04]  /*0850*/  FADD R15, R10, -R15 ;  /* 0x8000000f0a0f7221 */ /* 0x004fc80000000000 */
[----:B------:R-:W-:-:S05]  /*0860*/  FFMA R15, R15, R15, R22 ;  /* 0x0000000f0f0f7223 */ /* 0x000fca0000000016 */
[----:B------:R-:W-:-:S04]  /*0870*/  FSETP.GT.AND P4, PT, R6, R15, PT ;  /* 0x0000000f0600720b */ /* 0x000fc80003f84000 */
[----:B------:R-:W-:-:S04]  /*0880*/  FSEL R6, R15, R6, P4 ;  /* 0x000000060f067208 */ /* 0x000fc80002000000 */
[----:B------:R-:W-:Y:S01]  /*0890*/  FSETP.GT.AND P0, PT, R6, R5, PT ;  /* 0x000000050600720b */ /* 0x000fe20003f04000 */
[----:B---3--:R-:W-:-:S03]  /*08a0*/  FADD R7, R10, -R7 ;  /* 0x800000070a077221 */ /* 0x008fc60000000000 */
[----:B------:R-:W-:Y:S01]  /*08b0*/  FSEL R5, R5, R6, P0 ;  /* 0x0000000605057208 */ /* 0x000fe20000000000 */
[----:B------:R-:W-:Y:S01]  /*08c0*/  FFMA R16, R7, R7, R16 ;  /* 0x0000000707107223 */ /* 0x000fe20000000010 */
[----:B----4-:R-:W-:-:S04]  /*08d0*/  FADD R29, R10, -R29 ;  /* 0x8000001d0a1d7221 */ /* 0x010fc80000000000 */
[----:B------:R-:W-:Y:S01]  /*08e0*/  FSETP.GT.AND P2, PT, R5, R16, PT ;  /* 0x000000100500720b */ /* 0x000fe20003f44000 */
[----:B------:R-:W-:-:S03]  /*08f0*/  FFMA R14, R29, R29, R14 ;  /* 0x0000001d1d0e7223 */ /* 0x000fc6000000000e */
[----:B------:R-:W-:Y:S01]  /*0900*/  FSEL R5, R16, R5, P2 ;  /* 0x0000000510057208 */ /* 0x000fe20001000000 */
[----:B------:R-:W-:Y:S01]  /*0910*/  FADD R4, R10, -R4 ;  /* 0x800000040a047221 */ /* 0x000fe20000000000 */
[C---:B------:R-:W-:Y:S02]  /*0920*/  @P4 IADD3 R13, PT, PT, R12.reuse, 0x3, RZ ;  /* 0x000000030c0d4810 */ /* 0x040fe40007ffe0ff */
[----:B------:R-:W-:Y:S02]  /*0930*/  IADD3 R2, P4, PT, R12, 0x7, RZ ;  /* 0x000000070c027810 */ /* 0x000fe40007f9e0ff */
[----:B------:R-:W-:Y:S01]  /*0940*/  FSETP.GT.AND P1, PT, R5, R14, PT ;  /* 0x0000000e0500720b */ /* 0x000fe20003f24000 */
[----:B------:R-:W-:Y:S01]  /*0950*/  FFMA R4, R4, R4, R27 ;  /* 0x0000000404047223 */ /* 0x000fe2000000001b */
[----:B------:R-:W-:Y:S02]  /*0960*/  @P0 IADD3 R13, PT, PT, R12, 0x4, RZ ;  /* 0x000000040c0d0810 */ /* 0x000fe40007ffe0ff */
[----:B------:R-:W-:-:S02]  /*0970*/  ISETP.NE.U32.AND P0, PT, R2, UR8, PT ;  /* 0x0000000802007c0c */ /* 0x000fc4000bf05070 */
[----:B------:R-:W-:Y:S02]  /*0980*/  IADD3.X R3, PT, PT, RZ, R11, RZ, P4, !PT ;  /* 0x0000000bff037210 */ /* 0x000fe400027fe4ff */
[----:B------:R-:W-:Y:S02]  /*0990*/  FSEL R5, R14, R5, P1 ;  /* 0x000000050e057208 */ /* 0x000fe40000800000 */
[----:B------:R-:W-:Y:S02]  /*09a0*/  ISETP.NE.AND.EX P0, PT, R3, UR4, PT, P0 ;  /* 0x0000000403007c0c */ /* 0x000fe4000bf05300 */
[----:B------:R-:W-:Y:S02]  /*09b0*/  FSETP.GT.AND P3, PT, R5, R4, PT ;  /* 0x000000040500720b */ /* 0x000fe40003f64000 */
[C---:B------:R-:W-:Y:S02]  /*09c0*/  @P2 IADD3 R13, PT, PT, R12.reuse, 0x5, RZ ;  /* 0x000000050c0d2810 */ /* 0x040fe40007ffe0ff */
[----:B------:R-:W-:-:S02]  /*09d0*/  IADD3 R2, P2, PT, R12, 0x8, RZ ;  /* 0x000000080c027810 */ /* 0x000fc40007f5e0ff */
[----:B------:R-:W-:Y:S02]  /*09e0*/  @P1 IADD3 R13, PT, PT, R12, 0x6, RZ ;  /* 0x000000060c0d1810 */ /* 0x000fe40007ffe0ff */
[----:B------:R-:W-:Y:S02]  /*09f0*/  IADD3.X R11, PT, PT, RZ, R11, RZ, P2, !PT ;  /* 0x0000000bff0b7210 */ /* 0x000fe400017fe4ff */
[----:B------:R-:W-:-:S03]  /*0a00*/  FSEL R28, R4, R5, P3 ;  /* 0x00000005041c7208 */ /* 0x000fc60001800000 */
[----:B------:R-:W-:Y:S02]  /*0a10*/  @P3 IADD3 R13, PT, PT, R12, 0x7, RZ ;  /* 0x000000070c0d3810 */ /* 0x000fe40007ffe0ff */
[----:B------:R-:W-:Y:S01]  /*0a20*/  MOV R12, R2 ;  /* 0x00000002000c7202 */ /* 0x000fe20000000f00 */
[----:B------:R-:W-:Y:S06]  /*0a30*/  @P0 BRA `(.L_x_28) ;  /* 0xfffffff800400947 */ /* 0x000fec000383ffff */
[----:B------:R-:W-:-:S07]  /*0a40*/  MOV R12, R2 ;  /* 0x00000002000c7202 */ /* 0x000fce0000000f00 */
.L_x_27:
[----:B------:R-:W-:-:S04]  /*0a50*/  UISETP.NE.U32.AND UP0, UPT, UR9, URZ, UPT ;  /* 0x000000ff0900728c */ /* 0x000fc8000bf05070 */
[----:B------:R-:W-:-:S09]  /*0a60*/  UISETP.NE.AND.EX UP0, UPT, URZ, URZ, UPT, UP0 ;  /* 0x000000ffff00728c */ /* 0x000fd2000bf05300 */
[----:B------:R-:W-:Y:S05]  /*0a70*/  BRA.U !UP0, `(.L_x_26) ;  /* 0x00000009080c7547 */ /* 0x000fea000b800000 */
[----:B------:R-:W-:Y:S02]  /*0a80*/  UISETP.GE.U32.AND UP1, UPT, UR9, 0x4, UPT ;  /* 0x000000040900788c */ /* 0x000fe4000bf26070 */
[----:B------:R-:W-:Y:S02]  /*0a90*/  ULOP3.LUT UR8, UR5, 0x3, URZ, 0xc0, !UPT ;  /* 0x0000000305087892 */ /* 0x000fe4000f8ec0ff */
[----:B------:R-:W-:Y:S02]  /*0aa0*/  UISETP.GE.U32.AND.EX UP1, UPT, URZ, URZ, UPT, UP1 ;  /* 0x000000ffff00728c */ /* 0x000fe4000bf26110 */
[----:B------:R-:W-:-:S04]  /*0ab0*/  UISETP.NE.U32.AND UP0, UPT, UR8, URZ, UPT ;  /* 0x000000ff0800728c */ /* 0x000fc8000bf05070 */
[----:B------:R-:W-:-:S03]  /*0ac0*/  UISETP.NE.AND.EX UP0, UPT, URZ, URZ, UPT, UP0 ;  /* 0x000000ffff00728c */ /* 0x000fc6000bf05300 */
[----:B------:R-:W-:Y:S08]  /*0ad0*/  BRA.U !UP1, `(.L_x_29) ;  /* 0x0000000109f07547 */ /* 0x000ff0000b800000 */
[----:B------:R-:W0:Y:S01]  /*0ae0*/  LDCU.128 UR12, c[0x0][0x3b0] ;  /* 0x00007600ff0c77ac */ /* 0x000e220008000c00 */
[C---:B------:R-:W-:Y:S02]  /*0af0*/  SHF.L.U32 R4, R12.reuse, 0x2, RZ ;  /* 0x000000020c047819 */ /* 0x040fe400000006ff */
[----:B------:R-:W-:Y:S01]  /*0b00*/  SHF.L.U64.HI R5, R12, 0x2, R11 ;  /* 0x000000020c057819 */ /* 0x000fe2000001020b */
[----:B------:R-:W1:Y:S01]  /*0b10*/  LDCU.64 UR10, c[0x0][0x3a8] ;  /* 0x00007500ff0a77ac */ /* 0x000e620008000a00 */
[C---:B0-----:R-:W-:Y:S02]  /*0b20*/  IADD3 R6, P1, PT, R4.reuse, UR12, RZ ;  /* 0x0000000c04067c10 */ /* 0x041fe4000ff3e0ff */
[C---:B-1----:R-:W-:Y:S02]  /*0b30*/  IADD3 R2, P0, PT, R4.reuse, UR10, RZ ;  /* 0x0000000a04027c10 */ /* 0x042fe4000ff1e0ff */
[----:B------:R-:W-:Y:S02]  /*0b40*/  IADD3.X R7, PT, PT, R5, UR13, RZ, P1, !PT ;  /* 0x0000000d05077c10 */ /* 0x000fe40008ffe4ff */
[----:B------:R-:W-:-:S02]  /*0b50*/  IADD3 R4, P1, PT, R4, UR14, RZ ;  /* 0x0000000e04047c10 */ /* 0x000fc4000ff3e0ff */
[C---:B------:R-:W-:Y:S01]  /*0b60*/  IADD3.X R3, PT, PT, R5.reuse, UR11, RZ, P0, !PT ;  /* 0x0000000b05037c10 */ /* 0x040fe200087fe4ff */
[----:B------:R-:W2:Y:S01]  /*0b70*/  LDG.E R27, desc[UR6][R6.64] ;  /* 0x00000006061b7981 */ /* 0x000ea2000c1e1900 */
[----:B------:R-:W-:-:S03]  /*0b80*/  IADD3.X R5, PT, PT, R5, UR15, RZ, P1, !PT ;  /* 0x0000000f05057c10 */ /* 0x000fc60008ffe4ff */
[----:B------:R-:W3:Y:S04]  /*0b90*/  LDG.E R20, desc[UR6][R2.64] ;  /* 0x0000000602147981 */ /* 0x000ee8000c1e1900 */
[----:B------:R-:W4:Y:S04]  /*0ba0*/  LDG.E R29, desc[UR6][R6.64+0x4] ;  /* 0x00000406061d7981 */ /* 0x000f28000c1e1900 */
[----:B------:R-:W5:Y:S04]  /*0bb0*/  LDG.E R23, desc[UR6][R4.64] ;  /* 0x0000000604177981 */ /* 0x000f68000c1e1900 */
[----:B------:R-:W5:Y:S04]  /*0bc0*/  LDG.E R16, desc[UR6][R2.64+0x4] ;  /* 0x0000040602107981 */ /* 0x000f68000c1e1900 */
[----:B------:R-:W5:Y:S04]  /*0bd0*/  LDG.E R15, desc[UR6][R6.64+0x8] ;  /* 0x00000806060f7981 */ /* 0x000f68000c1e1900 */
[----:B------:R-:W5:Y:S04]  /*0be0*/  LDG.E R17, desc[UR6][R4.64+0x4] ;  /* 0x0000040604117981 */ /* 0x000f68000c1e1900 */
[----:B------:R-:W5:Y:S04]  /*0bf0*/  LDG.E R14, desc[UR6][R2.64+0x8] ;  /* 0x00000806020e7981 */ /* 0x000f68000c1e1900 */
[----:B------:R-:W5:Y:S04]  /*0c00*/  LDG.E R19, desc[UR6][R6.64+0xc] ;  /* 0x00000c0606137981 */ /* 0x000f68000c1e1900 */
[----:B------:R-:W5:Y:S04]  /*0c10*/  LDG.E R21, desc[UR6][R4.64+0x8] ;  /* 0x0000080604157981 */ /* 0x000f68000c1e1900 */
[----:B------:R-:W5:Y:S04]  /*0c20*/  LDG.E R18, desc[UR6][R2.64+0xc] ;  /* 0x00000c0602127981 */ /* 0x000f68000c1e1900 */
[----:B------:R-:W5:Y:S01]  /*0c30*/  LDG.E R25, desc[UR6][R4.64+0xc] ;  /* 0x00000c0604197981 */ /* 0x000f62000c1e1900 */
[----:B--2---:R-:W-:Y:S01]  /*0c40*/  FADD R27, R8, -R27 ;  /* 0x8000001b081b7221 */ /* 0x004fe20000000000 */
[----:B---3--:R-:W-:-:S03]  /*0c50*/  FADD R20, R9, -R20 ;  /* 0x8000001409147221 */ /* 0x008fc60000000000 */
[----:B------:R-:W-:Y:S01]  /*0c60*/  FMUL R27, R27, R27 ;  /* 0x0000001b1b1b7220 */ /* 0x000fe20000400000 */
[----:B----4-:R-:W-:-:S03]  /*0c70*/  FADD R29, R8, -R29 ;  /* 0x8000001d081d7221 */ /* 0x010fc60000000000 */
[----:B------:R-:W-:Y:S01]  /*0c80*/  FFMA R20, R20, R20, R27 ;  /* 0x0000001414147223 */ /* 0x000fe2000000001b */
[----:B-----5:R-:W-:Y:S01]  /*0c90*/  FADD R23, R10, -R23 ;  /* 0x800000170a177221 */ /* 0x020fe20000000000 */
[----:B------:R-:W-:Y:S01]  /*0ca0*/  FMUL R29, R29, R29 ;  /* 0x0000001d1d1d7220 */ /* 0x000fe20000400000 */
[----:B------:R-:W-:Y:S02]  /*0cb0*/  FADD R16, R9, -R16 ;  /* 0x8000001009107221 */ /* 0x000fe40000000000 */
[----:B------:R-:W-:Y:S02]  /*0cc0*/  FFMA R23, R23, R23, R20 ;  /* 0x0000001717177223 */ /* 0x000fe40000000014 */
[----:B------:R-:W-:Y:S01]  /*0cd0*/  FFMA R16, R16, R16, R29 ;  /* 0x0000001010107223 */ /* 0x000fe2000000001d */
[----:B------:R-:W-:Y:S02]  /*0ce0*/  FADD R15, R8, -R15 ;  /* 0x8000000f080f7221 */ /* 0x000fe40000000000 */
[----:B------:R-:W-:Y:S01]  /*0cf0*/  FSETP.GT.AND P0, PT, R28, R23, PT ;  /* 0x000000171c00720b */ /* 0x000fe20003f04000 */
[----:B------:R-:W-:Y:S01]  /*0d00*/  FADD R17, R10, -R17 ;  /* 0x800000110a117221 */ /* 0x000fe20000000000 */
[----:B------:R-:W-:-:S02]  /*0d10*/  FMUL R15, R15, R15 ;  /* 0x0000000f0f0f7220 */ /* 0x000fc40000400000 */
[----:B------:R-:W-:Y:S01]  /*0d20*/  FSEL R23, R23, R28, P0 ;  /* 0x0000001c17177208 */ /* 0x000fe20000000000 */
[----:B------:R-:W-:Y:S01]  /*0d30*/  FADD R14, R9, -R14 ;  /* 0x8000000e090e7221 */ /* 0x000fe20000000000 */
[----:B------:R-:W-:-:S03]  /*0d40*/  FFMA R16, R17, R17, R16 ;  /* 0x0000001111107223 */ /* 0x000fc60000000010 */
[----:B------:R-:W-:Y:S01]  /*0d50*/  FFMA R14, R14, R14, R15 ;  /* 0x0000000e0e0e7223 */ /* 0x000fe2000000000f */
[----:B------:R-:W-:Y:S01]  /*0d60*/  FADD R19, R8, -R19 ;  /* 0x8000001308137221 */ /* 0x000fe20000000000 */
[----:B------:R-:W-:Y:S01]  /*0d70*/  FSETP.GT.AND P1, PT, R23, R16, PT ;  /* 0x000000101700720b */ /* 0x000fe20003f24000 */
[----:B------:R-:W-:Y:S02]  /*0d80*/  FADD R21, R10, -R21 ;  /* 0x800000150a157221 */ /* 0x000fe40000000000 */
[----:B------:R-:W-:Y:S01]  /*0d90*/  FMUL R19, R19, R19 ;  /* 0x0000001313137220 */ /* 0x000fe20000400000 */
[----:B------:R-:W-:Y:S01]  /*0da0*/  FSEL R16, R16, R23, P1 ;  /* 0x0000001710107208 */ /* 0x000fe20000800000 */
[----:B------:R-:W-:Y:S01]  /*0db0*/  FADD R18, R9, -R18 ;  /* 0x8000001209127221 */ /* 0x000fe20000000000 */
[----:B------:R-:W-:-:S03]  /*0dc0*/  FFMA R21, R21, R21, R14 ;  /* 0x0000001515157223 */ /* 0x000fc6000000000e */
[----:B------:R-:W-:Y:S01]  /*0dd0*/  FFMA R18, R18, R18, R19 ;  /* 0x0000001212127223 */ /* 0x000fe20000000013 */
[----:B------:R-:W-:Y:S01]  /*0de0*/  FADD R25, R10, -R25 ;  /* 0x800000190a197221 */ /* 0x000fe20000000000 */
[----:B------:R-:W-:-:S03]  /*0df0*/  FSETP.GT.AND P2, PT, R16, R21, PT ;  /* 0x000000151000720b */ /* 0x000fc60003f44000 */
[----:B------:R-:W-:Y:S01]  /*0e00*/  FFMA R25, R25, R25, R18 ;  /* 0x0000001919197223 */ /* 0x000fe20000000012 */
[----:B------:R-:W-:-:S04]  /*0e10*/  FSEL R16, R21, R16, P2 ;  /* 0x0000001015107208 */ /* 0x000fc80001000000 */
[----:B------:R-:W-:Y:S02]  /*0e20*/  FSETP.GT.AND P3, PT, R16, R25, PT ;  /* 0x000000191000720b */ /* 0x000fe40003f64000 */
[C---:B------:R-:W-:Y:S02]  /*0e30*/  SEL R13, R12.reuse, R13, P0 ;  /* 0x0000000d0c0d7207 */ /* 0x040fe40000000000 */
[C---:B------:R-:W-:Y:S02]  /*0e40*/  @P1 IADD3 R13, PT, PT, R12.reuse, 0x1, RZ ;  /* 0x000000010c0d1810 */ /* 0x040fe40007ffe0ff */
[----:B------:R-:W-:Y:S02]  /*0e50*/  @P2 IADD3 R13, PT, PT, R12, 0x2, RZ ;  /* 0x000000020c0d2810 */ /* 0x000fe40007ffe0ff */
[----:B------:R-:W-:-:S05]  /*0e60*/  FSEL R28, R25, R16, P3 ;  /* 0x00000010191c7208 */ /* 0x000fca0001800000 */
[C---:B------:R-:W-:Y:S02]  /*0e70*/  @P3 IADD3 R13, PT, PT, R12.reuse, 0x3, RZ ;  /* 0x000000030c0d3810 */ /* 0x040fe40007ffe0ff */
[----:B------:R-:W-:-:S04]  /*0e80*/  IADD3 R12, P0, PT, R12, 0x4, RZ ;  /* 0x000000040c0c7810 */ /* 0x000fc80007f1e0ff */
[----:B------:R-:W-:-:S09]  /*0e90*/  IADD3.X R11, PT, PT, RZ, R11, RZ, P0, !PT ;  /* 0x0000000bff0b7210 */ /* 0x000fd200007fe4ff */
.L_x_29:
[----:B------:R-:W-:Y:S05]  /*0ea0*/  BRA.U !UP0, `(.L_x_26) ;  /* 0x0000000508007547 */ /* 0x000fea000b800000 */
[----:B------:R-:W-:Y:S02]  /*0eb0*/  UISETP.NE.U32.AND UP1, UPT, UR8, 0x1, UPT ;  /* 0x000000010800788c */ /* 0x000fe4000bf25070 */
[----:B------:R-:W-:Y:S02]  /*0ec0*/  ULOP3.LUT UR4, UR5, 0x1, URZ, 0xc0, !UPT ;  /* 0x0000000105047892 */ /* 0x000fe4000f8ec0ff */
[----:B------:R-:W-:Y:S02]  /*0ed0*/  UISETP.NE.AND.EX UP1, UPT, URZ, URZ, UPT, UP1 ;  /* 0x000000ffff00728c */ /* 0x000fe4000bf25310 */
[----:B------:R-:W-:-:S04]  /*0ee0*/  UISETP.NE.U32.AND UP0, UPT, UR4, 0x1, UPT ;  /* 0x000000010400788c */ /* 0x000fc8000bf05070 */
[----:B------:R-:W-:-:S03]  /*0ef0*/  UISETP.NE.U32.AND.EX UP0, UPT, URZ, URZ, UPT, UP0 ;  /* 0x000000ffff00728c */ /* 0x000fc6000bf05100 */
        /* <DEDUP_REMOVED lines=22> */
[----:B-----5:R-:W-:-:S03]  /*1060*/  FADD R19, R8, -R19 ;  /* 0x8000001308137221 */ /* 0x020fc60000000000 */
[----:B------:R-:W-:Y:S01]  /*1070*/  FFMA R17, R17, R17, R14 ;  /* 0x0000001111117223 */ /* 0x000fe2000000000e */
[----:B------:R-:W-:Y:S01]  /*1080*/  FADD R16, R9, -R16 ;  /* 0x8000001009107221 */ /* 0x000fe20000000000 */
[----:B------:R-:W-:-:S03]  /*1090*/  FMUL R19, R19, R19 ;  /* 0x0000001313137220 */ /* 0x000fc60000400000 */
[----:B------:R-:W-:Y:S01]  /*10a0*/  FSETP.GT.AND P0, PT, R28, R17, PT ;  /* 0x000000111c00720b */ /* 0x000fe20003f04000 */
[----:B------:R-:W-:Y:S01]  /*10b0*/  FADD R21, R10, -R21 ;  /* 0x800000150a157221 */ /* 0x000fe20000000000 */
[----:B------:R-:W-:Y:S02]  /*10c0*/  FFMA R16, R16, R16, R19 ;  /* 0x0000001010107223 */ /* 0x000fe40000000013 */
[----:B------:R-:W-:Y:S02]  /*10d0*/  FSEL R28, R17, R28, P0 ;  /* 0x0000001c111c7208 */ /* 0x000fe40000000000 */
[----:B------:R-:W-:Y:S01]  /*10e0*/  SEL R13, R12, R13, P0 ;  /* 0x0000000d0c0d7207 */ /* 0x000fe20000000000 */
[----:B------:R-:W-:-:S05]  /*10f0*/  FFMA R21, R21, R21, R16 ;  /* 0x0000001515157223 */ /* 0x000fca0000000010 */
[----:B------:R-:W-:-:S04]  /*1100*/  FSETP.GT.AND P1, PT, R28, R21, PT ;  /* 0x000000151c00720b */ /* 0x000fc80003f24000 */
[----:B------:R-:W-:-:S09]  /*1110*/  FSEL R28, R21, R28, P1 ;  /* 0x0000001c151c7208 */ /* 0x000fd20000800000 */
[C---:B------:R-:W-:Y:S02]  /*1120*/  @P1 IADD3 R13, PT, PT, R12.reuse, 0x1, RZ ;  /* 0x000000010c0d1810 */ /* 0x040fe40007ffe0ff */
[----:B------:R-:W-:-:S04]  /*1130*/  IADD3 R12, P0, PT, R12, 0x2, RZ ;  /* 0x000000020c0c7810 */ /* 0x000fc80007f1e0ff */
[----:B------:R-:W-:-:S09]  /*1140*/  IADD3.X R11, PT, PT, RZ, R11, RZ, P0, !PT ;  /* 0x0000000bff0b7210 */ /* 0x000fd200007fe4ff */
.L_x_30:
[----:B------:R-:W-:Y:S05]  /*1150*/  BRA.U UP0, `(.L_x_26) ;  /* 0x0000000100547547 */ /* 0x000fea000b800000 */
[----:B------:R-:W0:Y:S01]  /*1160*/  LDCU.128 UR8, c[0x0][0x3b0] ;  /* 0x00007600ff0877ac */ /* 0x000e220008000c00 */
[C---:B------:R-:W-:Y:S02]  /*1170*/  SHF.L.U32 R6, R12.reuse, 0x2, RZ ;  /* 0x000000020c067819 */ /* 0x040fe400000006ff */
[----:B------:R-:W-:Y:S01]  /*1180*/  SHF.L.U64.HI R11, R12, 0x2, R11 ;  /* 0x000000020c0b7819 */ /* 0x000fe2000001020b */
[----:B------:R-:W1:Y:S01]  /*1190*/  LDCU.64 UR4, c[0x0][0x3a8] ;  /* 0x00007500ff0477ac */ /* 0x000e620008000a00 */
[----:B0-----:R-:W-:-:S04]  /*11a0*/  IADD3 R4, P1, PT, R6, UR8, RZ ;  /* 0x0000000806047c10 */ /* 0x001fc8000ff3e0ff */
[C---:B------:R-:W-:Y:S02]  /*11b0*/  IADD3.X R5, PT, PT, R11.reuse, UR9, RZ, P1, !PT ;  /* 0x000000090b057c10 */ /* 0x040fe40008ffe4ff */
[C---:B-1----:R-:W-:Y:S02]  /*11c0*/  IADD3 R2, P0, PT, R6.reuse, UR4, RZ ;  /* 0x0000000406027c10 */ /* 0x042fe4000ff1e0ff */
[----:B------:R-:W-:Y:S02]  /*11d0*/  IADD3 R6, P1, PT, R6, UR10, RZ ;  /* 0x0000000a06067c10 */ /* 0x000fe4000ff3e0ff */
[C---:B------:R-:W-:Y:S01]  /*11e0*/  IADD3.X R3, PT, PT, R11.reuse, UR5, RZ, P0, !PT ;  /* 0x000000050b037c10 */ /* 0x040fe200087fe4ff */
[----:B------:R-:W2:Y:S01]  /*11f0*/  LDG.E R5, desc[UR6][R4.64] ;  /* 0x0000000604057981 */ /* 0x000ea2000c1e1900 */
[----:B------:R-:W-:-:S03]  /*1200*/  IADD3.X R7, PT, PT, R11, UR11, RZ, P1, !PT ;  /* 0x0000000b0b077c10 */ /* 0x000fc60008ffe4ff */
[----:B------:R-:W3:Y:S04]  /*1210*/  LDG.E R2, desc[UR6][R2.64] ;  /* 0x0000000602027981 */ /* 0x000ee8000c1e1900 */
[----:B------:R-:W4:Y:S01]  /*1220*/  LDG.E R7, desc[UR6][R6.64] ;  /* 0x0000000606077981 */ /* 0x000f22000c1e1900 */
[----:B--2---:R-:W-:Y:S01]  /*1230*/  FADD R8, R8, -R5 ;  /* 0x8000000508087221 */ /* 0x004fe20000000000 */
[----:B---3--:R-:W-:-:S03]  /*1240*/  FADD R9, R9, -R2 ;  /* 0x8000000209097221 */ /* 0x008fc60000000000 */
[----:B------:R-:W-:Y:S01]  /*1250*/  FMUL R8, R8, R8 ;  /* 0x0000000808087220 */ /* 0x000fe20000400000 */
[----:B----4-:R-:W-:-:S03]  /*1260*/  FADD R10, R10, -R7 ;  /* 0x800000070a0a7221 */ /* 0x010fc60000000000 */
[----:B------:R-:W-:-:S04]  /*1270*/  FFMA R9, R9, R9, R8 ;  /* 0x0000000909097223 */ /* 0x000fc80000000008 */
[----:B------:R-:W-:-:S05]  /*1280*/  FFMA R9, R10, R10, R9 ;  /* 0x0000000a0a097223 */ /* 0x000fca0000000009 */
[----:B------:R-:W-:-:S04]  /*1290*/  FSETP.GT.AND P0, PT, R28, R9, PT ;  /* 0x000000091c00720b */ /* 0x000fc80003f04000 */
[----:B------:R-:W-:-:S09]  /*12a0*/  SEL R13, R12, R13, P0 ;  /* 0x0000000d0c0d7207 */ /* 0x000fd20000000000 */
.L_x_26:
[----:B------:R-:W0:Y:S02]  /*12b0*/  LDC.64 R2, c[0x0][0x3a0] ;  /* 0x0000e800ff027b82 */ /* 0x000e240000000a00 */
[----:B0-----:R-:W-:-:S05]  /*12c0*/  IMAD.WIDE.U32 R2, R0, 0x4, R2 ;  /* 0x0000000400027825 */ /* 0x001fca00078e0002 */
[----:B------:R-:W-:Y:S01]  /*12d0*/  STG.E desc[UR6][R2.64], R13 ;  /* 0x0000000d02007986 */ /* 0x000fe2000c101906 */
[----:B------:R-:W-:Y:S05]  /*12e0*/  EXIT ;  /* 0x000000000000794d */ /* 0x000fea0003800000 */
.L_x_31:
        /* <DEDUP_REMOVED lines=9> */
.L_x_36:


//--------------------- .nv.shared.reserved.0     --------------------------
	.section	.nv.shared.reserved.0,"aw",@nobits
	.weak		__nv_reservedSMEM_offset_0_alias
	.size		__nv_reservedSMEM_offset_0_alias, 0, 64
	.other		__nv_reservedSMEM_offset_0_alias,@"STO_CUDA_RESERVED_SHARED STV_DEFAULT"
__nv_reservedSMEM_offset_0_alias:
	.zero		0
	.zero		64


//--------------------- .nv.constant0._Z19ConvertToLAB_kernelPiifffPfS0_S0_ --------------------------
	.section	.nv.constant0._Z19ConvertToLAB_kernelPiifffPfS0_S0_,"a",@progbits
	.sectionflags	@""
	.align	4
.nv.constant0._Z19ConvertToLAB_kernelPiifffPfS0_S0_:
	.zero		944


//--------------------- .nv.constant0._Z26CalculateNewVectors_kernelPfS_S_iiPiS_S_S_ --------------------------
	.section	.nv.constant0._Z26CalculateNewVectors_kernelPfS_S_iiPiS_S_S_,"a",@progbits
	.sectionflags	@""
	.align	4
.nv.constant0._Z26CalculateNewVectors_kernelPfS_S_iiPiS_S_S_:
	.zero		960


//--------------------- .nv.constant0._Z34CalculateNewCentroidsGather_kernelPfS_S_iiPiS_S_S_Pb --------------------------
	.section	.nv.constant0._Z34CalculateNewCentroidsGather_kernelPfS_S_iiPiS_S_S_Pb,"a",@progbits
	.sectionflags	@""
	.align	4
.nv.constant0._Z34CalculateNewCentroidsGather_kernelPfS_S_iiPiS_S_S_Pb:
	.zero		968


//--------------------- .nv.constant0._Z31CalculateDistancesGather_kernelPfS_S_iiPiS_S_S_ --------------------------
	.section	.nv.constant0._Z31CalculateDistancesGather_kernelPfS_S_iiPiS_S_S_,"a",@progbits
	.sectionflags	@""
	.align	4
.nv.constant0._Z31CalculateDistancesGather_kernelPfS_S_iiPiS_S_S_:
	.zero		960


//--------------------- SYMBOLS --------------------------

	.type		.nv.reservedSmem.offset0,@object
	.size		.nv.reservedSmem.offset0,0x4
